//
// Generated by NVIDIA NVVM Compiler
//
// Compiler Build ID: CL-36424714
// Cuda compilation tools, release 13.0, V13.0.88
// Based on NVVM 20.0.0
//

.version 9.0
.target sm_100
.address_size 64

	// .globl	_Z9kernel_v4iiiPKfiS0_iPfi
// _ZZ9kernel_v4iiiPKfiS0_iPfiE6tile_A has been demoted
// _ZZ9kernel_v4iiiPKfiS0_iPfiE6tile_B has been demoted

.visible .entry _Z9kernel_v4iiiPKfiS0_iPfi(
	.param .u32 _Z9kernel_v4iiiPKfiS0_iPfi_param_0,
	.param .u32 _Z9kernel_v4iiiPKfiS0_iPfi_param_1,
	.param .u32 _Z9kernel_v4iiiPKfiS0_iPfi_param_2,
	.param .u64 .ptr .align 1 _Z9kernel_v4iiiPKfiS0_iPfi_param_3,
	.param .u32 _Z9kernel_v4iiiPKfiS0_iPfi_param_4,
	.param .u64 .ptr .align 1 _Z9kernel_v4iiiPKfiS0_iPfi_param_5,
	.param .u32 _Z9kernel_v4iiiPKfiS0_iPfi_param_6,
	.param .u64 .ptr .align 1 _Z9kernel_v4iiiPKfiS0_iPfi_param_7,
	.param .u32 _Z9kernel_v4iiiPKfiS0_iPfi_param_8
)
{
	.reg .pred 	%p<3>;
	.reg .b32 	%r<112>;
	.reg .b32 	%f<907>;
	.reg .b64 	%rd<67>;
	// demoted variable
	.shared .align 4 .b8 _ZZ9kernel_v4iiiPKfiS0_iPfiE6tile_A[4096];
	// demoted variable
	.shared .align 4 .b8 _ZZ9kernel_v4iiiPKfiS0_iPfiE6tile_B[4096];
	ld.param.u32 	%r16, [_Z9kernel_v4iiiPKfiS0_iPfi_param_2];
	ld.param.u64 	%rd13, [_Z9kernel_v4iiiPKfiS0_iPfi_param_3];
	ld.param.u32 	%r17, [_Z9kernel_v4iiiPKfiS0_iPfi_param_4];
	mov.u32 	%r20, %tid.y;
	mov.u32 	%r21, %ntid.x;
	mov.u32 	%r22, %tid.x;
	mad.lo.s32 	%r1, %r20, %r21, %r22;
	setp.lt.s32 	%p1, %r16, 1;
	mov.f32 	%f843, 0f00000000;
	mov.f32 	%f844, %f843;
	mov.f32 	%f845, %f843;
	mov.f32 	%f846, %f843;
	mov.f32 	%f847, %f843;
	mov.f32 	%f848, %f843;
	mov.f32 	%f849, %f843;
	mov.f32 	%f850, %f843;
	mov.f32 	%f851, %f843;
	mov.f32 	%f852, %f843;
	mov.f32 	%f853, %f843;
	mov.f32 	%f854, %f843;
	mov.f32 	%f855, %f843;
	mov.f32 	%f856, %f843;
	mov.f32 	%f857, %f843;
	mov.f32 	%f858, %f843;
	mov.f32 	%f859, %f843;
	mov.f32 	%f860, %f843;
	mov.f32 	%f861, %f843;
	mov.f32 	%f862, %f843;
	mov.f32 	%f863, %f843;
	mov.f32 	%f864, %f843;
	mov.f32 	%f865, %f843;
	mov.f32 	%f866, %f843;
	mov.f32 	%f867, %f843;
	mov.f32 	%f868, %f843;
	mov.f32 	%f869, %f843;
	mov.f32 	%f870, %f843;
	mov.f32 	%f871, %f843;
	mov.f32 	%f872, %f843;
	mov.f32 	%f873, %f843;
	mov.f32 	%f874, %f843;
	mov.f32 	%f875, %f843;
	mov.f32 	%f876, %f843;
	mov.f32 	%f877, %f843;
	mov.f32 	%f878, %f843;
	mov.f32 	%f879, %f843;
	mov.f32 	%f880, %f843;
	mov.f32 	%f881, %f843;
	mov.f32 	%f882, %f843;
	mov.f32 	%f883, %f843;
	mov.f32 	%f884, %f843;
	mov.f32 	%f885, %f843;
	mov.f32 	%f886, %f843;
	mov.f32 	%f887, %f843;
	mov.f32 	%f888, %f843;
	mov.f32 	%f889, %f843;
	mov.f32 	%f890, %f843;
	mov.f32 	%f891, %f843;
	mov.f32 	%f892, %f843;
	mov.f32 	%f893, %f843;
	mov.f32 	%f894, %f843;
	mov.f32 	%f895, %f843;
	mov.f32 	%f896, %f843;
	mov.f32 	%f897, %f843;
	mov.f32 	%f898, %f843;
	mov.f32 	%f899, %f843;
	mov.f32 	%f900, %f843;
	mov.f32 	%f901, %f843;
	mov.f32 	%f902, %f843;
	mov.f32 	%f903, %f843;
	mov.f32 	%f904, %f843;
	mov.f32 	%f905, %f843;
	mov.f32 	%f906, %f843;
	@%p1 bra 	$L__BB0_3;
	ld.param.u32 	%r104, [_Z9kernel_v4iiiPKfiS0_iPfi_param_6];
	cvta.to.global.u64 	%rd16, %rd13;
	shr.u32 	%r24, %r1, 3;
	mov.u32 	%r25, %ctaid.y;
	shl.b32 	%r26, %r25, 7;
	shr.u32 	%r27, %r1, 7;
	add.s32 	%r28, %r26, %r24;
	mul.lo.s32 	%r29, %r28, %r17;
	cvt.s64.s32 	%rd17, %r29;
	add.s32 	%r30, %r28, 32;
	mul.lo.s32 	%r31, %r30, %r17;
	cvt.s64.s32 	%rd18, %r31;
	add.s32 	%r32, %r28, 64;
	mul.lo.s32 	%r33, %r32, %r17;
	cvt.s64.s32 	%rd19, %r33;
	add.s32 	%r34, %r28, 96;
	mul.lo.s32 	%r35, %r34, %r17;
	cvt.s64.s32 	%rd20, %r35;
	cvt.u64.u32 	%rd21, %r1;
	and.b64  	%rd22, %rd21, 7;
	add.s64 	%rd23, %rd20, %rd22;
	shl.b64 	%rd24, %rd23, 2;
	add.s64 	%rd66, %rd16, %rd24;
	add.s64 	%rd25, %rd19, %rd22;
	shl.b64 	%rd26, %rd25, 2;
	add.s64 	%rd65, %rd16, %rd26;
	add.s64 	%rd27, %rd18, %rd22;
	shl.b64 	%rd28, %rd27, 2;
	add.s64 	%rd64, %rd16, %rd28;
	add.s64 	%rd29, %rd17, %rd22;
	shl.b64 	%rd30, %rd29, 2;
	add.s64 	%rd63, %rd16, %rd30;
	add.s32 	%r36, %r27, 2;
	mul.lo.s32 	%r110, %r104, %r36;
	add.s32 	%r37, %r27, 4;
	mul.lo.s32 	%r109, %r104, %r37;
	add.s32 	%r38, %r27, 6;
	mul.lo.s32 	%r108, %r104, %r38;
	mul.lo.s32 	%r107, %r104, %r27;
	mov.b32 	%r111, 0;
	mov.f32 	%f843, 0f00000000;
$L__BB0_2:
	ld.param.u32 	%r105, [_Z9kernel_v4iiiPKfiS0_iPfi_param_6];
	ld.param.u64 	%rd61, [_Z9kernel_v4iiiPKfiS0_iPfi_param_5];
	ld.param.u32 	%r103, [_Z9kernel_v4iiiPKfiS0_iPfi_param_2];
	ld.global.f32 	%f195, [%rd63];
	mov.u32 	%r39, %tid.y;
	mov.u32 	%r40, %ntid.x;
	mov.u32 	%r41, %tid.x;
	mad.lo.s32 	%r42, %r39, %r40, %r41;
	shl.b32 	%r43, %r42, 9;
	and.b32  	%r44, %r43, 3584;
	mov.u32 	%r45, _ZZ9kernel_v4iiiPKfiS0_iPfiE6tile_A;
	add.s32 	%r46, %r45, %r44;
	shr.u32 	%r47, %r42, 1;
	and.b32  	%r48, %r47, 2147483644;
	add.s32 	%r49, %r46, %r48;
	st.shared.f32 	[%r49], %f195;
	ld.global.f32 	%f196, [%rd64];
	st.shared.f32 	[%r49+128], %f196;
	ld.global.f32 	%f197, [%rd65];
	st.shared.f32 	[%r49+256], %f197;
	ld.global.f32 	%f198, [%rd66];
	st.shared.f32 	[%r49+384], %f198;
	cvt.s64.s32 	%rd31, %r107;
	mov.u32 	%r50, %ctaid.x;
	shl.b32 	%r51, %r50, 7;
	and.b32  	%r52, %r42, 127;
	or.b32  	%r53, %r51, %r52;
	cvt.s64.s32 	%rd32, %r53;
	add.s64 	%rd33, %rd31, %rd32;
	cvta.to.global.u64 	%rd34, %rd61;
	shl.b64 	%rd35, %rd33, 2;
	add.s64 	%rd36, %rd34, %rd35;
	ld.global.f32 	%f199, [%rd36];
	shl.b32 	%r54, %r42, 2;
	and.b32  	%r55, %r54, 508;
	mov.u32 	%r56, _ZZ9kernel_v4iiiPKfiS0_iPfiE6tile_B;
	add.s32 	%r57, %r56, %r55;
	and.b32  	%r58, %r54, -512;
	add.s32 	%r59, %r57, %r58;
	st.shared.f32 	[%r59], %f199;
	cvt.s64.s32 	%rd37, %r110;
	add.s64 	%rd38, %rd37, %rd32;
	shl.b64 	%rd39, %rd38, 2;
	add.s64 	%rd40, %rd34, %rd39;
	ld.global.f32 	%f200, [%rd40];
	st.shared.f32 	[%r59+1024], %f200;
	cvt.s64.s32 	%rd41, %r109;
	add.s64 	%rd42, %rd41, %rd32;
	shl.b64 	%rd43, %rd42, 2;
	add.s64 	%rd44, %rd34, %rd43;
	ld.global.f32 	%f201, [%rd44];
	st.shared.f32 	[%r59+2048], %f201;
	cvt.s64.s32 	%rd45, %r108;
	add.s64 	%rd46, %rd45, %rd32;
	shl.b64 	%rd47, %rd46, 2;
	add.s64 	%rd48, %rd34, %rd47;
	ld.global.f32 	%f202, [%rd48];
	st.shared.f32 	[%r59+3072], %f202;
	bar.sync 	0;
	and.b32  	%r60, %r42, 4194176;
	shl.b32 	%r61, %r42, 3;
	and.b32  	%r62, %r61, 112;
	or.b32  	%r63, %r62, %r60;
	add.s32 	%r64, %r45, %r63;
	ld.shared.f32 	%f203, [%r64];
	ld.shared.f32 	%f204, [%r64+4];
	ld.shared.f32 	%f205, [%r64+8];
	ld.shared.f32 	%f206, [%r64+12];
	shl.b32 	%r65, %r42, 1;
	and.b32  	%r66, %r65, 32;
	shl.b32 	%r67, %r42, 4;
	and.b32  	%r68, %r67, 16;
	or.b32  	%r69, %r68, %r66;
	and.b32  	%r70, %r65, 192;
	or.b32  	%r71, %r70, %r69;
	add.s32 	%r72, %r56, %r71;
	ld.shared.f32 	%f207, [%r72];
	ld.shared.f32 	%f208, [%r72+4];
	ld.shared.f32 	%f209, [%r72+8];
	ld.shared.f32 	%f210, [%r72+12];
	fma.rn.f32 	%f211, %f203, %f207, %f898;
	fma.rn.f32 	%f212, %f203, %f208, %f897;
	fma.rn.f32 	%f213, %f203, %f209, %f896;
	fma.rn.f32 	%f214, %f203, %f210, %f895;
	fma.rn.f32 	%f215, %f204, %f207, %f894;
	fma.rn.f32 	%f216, %f204, %f208, %f893;
	fma.rn.f32 	%f217, %f204, %f209, %f892;
	fma.rn.f32 	%f218, %f204, %f210, %f891;
	fma.rn.f32 	%f219, %f205, %f207, %f890;
	fma.rn.f32 	%f220, %f205, %f208, %f889;
	fma.rn.f32 	%f221, %f205, %f209, %f888;
	fma.rn.f32 	%f222, %f205, %f210, %f887;
	fma.rn.f32 	%f223, %f206, %f207, %f886;
	fma.rn.f32 	%f224, %f206, %f208, %f885;
	fma.rn.f32 	%f225, %f206, %f209, %f884;
	fma.rn.f32 	%f226, %f206, %f210, %f883;
	ld.shared.f32 	%f227, [%r64+512];
	ld.shared.f32 	%f228, [%r64+516];
	ld.shared.f32 	%f229, [%r64+520];
	ld.shared.f32 	%f230, [%r64+524];
	ld.shared.f32 	%f231, [%r72+512];
	ld.shared.f32 	%f232, [%r72+516];
	ld.shared.f32 	%f233, [%r72+520];
	ld.shared.f32 	%f234, [%r72+524];
	fma.rn.f32 	%f235, %f227, %f231, %f211;
	fma.rn.f32 	%f236, %f227, %f232, %f212;
	fma.rn.f32 	%f237, %f227, %f233, %f213;
	fma.rn.f32 	%f238, %f227, %f234, %f214;
	fma.rn.f32 	%f239, %f228, %f231, %f215;
	fma.rn.f32 	%f240, %f228, %f232, %f216;
	fma.rn.f32 	%f241, %f228, %f233, %f217;
	fma.rn.f32 	%f242, %f228, %f234, %f218;
	fma.rn.f32 	%f243, %f229, %f231, %f219;
	fma.rn.f32 	%f244, %f229, %f232, %f220;
	fma.rn.f32 	%f245, %f229, %f233, %f221;
	fma.rn.f32 	%f246, %f229, %f234, %f222;
	fma.rn.f32 	%f247, %f230, %f231, %f223;
	fma.rn.f32 	%f248, %f230, %f232, %f224;
	fma.rn.f32 	%f249, %f230, %f233, %f225;
	fma.rn.f32 	%f250, %f230, %f234, %f226;
	ld.shared.f32 	%f251, [%r64+1024];
	ld.shared.f32 	%f252, [%r64+1028];
	ld.shared.f32 	%f253, [%r64+1032];
	ld.shared.f32 	%f254, [%r64+1036];
	ld.shared.f32 	%f255, [%r72+1024];
	ld.shared.f32 	%f256, [%r72+1028];
	ld.shared.f32 	%f257, [%r72+1032];
	ld.shared.f32 	%f258, [%r72+1036];
	fma.rn.f32 	%f259, %f251, %f255, %f235;
	fma.rn.f32 	%f260, %f251, %f256, %f236;
	fma.rn.f32 	%f261, %f251, %f257, %f237;
	fma.rn.f32 	%f262, %f251, %f258, %f238;
	fma.rn.f32 	%f263, %f252, %f255, %f239;
	fma.rn.f32 	%f264, %f252, %f256, %f240;
	fma.rn.f32 	%f265, %f252, %f257, %f241;
	fma.rn.f32 	%f266, %f252, %f258, %f242;
	fma.rn.f32 	%f267, %f253, %f255, %f243;
	fma.rn.f32 	%f268, %f253, %f256, %f244;
	fma.rn.f32 	%f269, %f253, %f257, %f245;
	fma.rn.f32 	%f270, %f253, %f258, %f246;
	fma.rn.f32 	%f271, %f254, %f255, %f247;
	fma.rn.f32 	%f272, %f254, %f256, %f248;
	fma.rn.f32 	%f273, %f254, %f257, %f249;
	fma.rn.f32 	%f274, %f254, %f258, %f250;
	ld.shared.f32 	%f275, [%r64+1536];
	ld.shared.f32 	%f276, [%r64+1540];
	ld.shared.f32 	%f277, [%r64+1544];
	ld.shared.f32 	%f278, [%r64+1548];
	ld.shared.f32 	%f279, [%r72+1536];
	ld.shared.f32 	%f280, [%r72+1540];
	ld.shared.f32 	%f281, [%r72+1544];
	ld.shared.f32 	%f282, [%r72+1548];
	fma.rn.f32 	%f283, %f275, %f279, %f259;
	fma.rn.f32 	%f284, %f275, %f280, %f260;
	fma.rn.f32 	%f285, %f275, %f281, %f261;
	fma.rn.f32 	%f286, %f275, %f282, %f262;
	fma.rn.f32 	%f287, %f276, %f279, %f263;
	fma.rn.f32 	%f288, %f276, %f280, %f264;
	fma.rn.f32 	%f289, %f276, %f281, %f265;
	fma.rn.f32 	%f290, %f276, %f282, %f266;
	fma.rn.f32 	%f291, %f277, %f279, %f267;
	fma.rn.f32 	%f292, %f277, %f280, %f268;
	fma.rn.f32 	%f293, %f277, %f281, %f269;
	fma.rn.f32 	%f294, %f277, %f282, %f270;
	fma.rn.f32 	%f295, %f278, %f279, %f271;
	fma.rn.f32 	%f296, %f278, %f280, %f272;
	fma.rn.f32 	%f297, %f278, %f281, %f273;
	fma.rn.f32 	%f298, %f278, %f282, %f274;
	ld.shared.f32 	%f299, [%r64+2048];
	ld.shared.f32 	%f300, [%r64+2052];
	ld.shared.f32 	%f301, [%r64+2056];
	ld.shared.f32 	%f302, [%r64+2060];
	ld.shared.f32 	%f303, [%r72+2048];
	ld.shared.f32 	%f304, [%r72+2052];
	ld.shared.f32 	%f305, [%r72+2056];
	ld.shared.f32 	%f306, [%r72+2060];
	fma.rn.f32 	%f307, %f299, %f303, %f283;
	fma.rn.f32 	%f308, %f299, %f304, %f284;
	fma.rn.f32 	%f309, %f299, %f305, %f285;
	fma.rn.f32 	%f310, %f299, %f306, %f286;
	fma.rn.f32 	%f311, %f300, %f303, %f287;
	fma.rn.f32 	%f312, %f300, %f304, %f288;
	fma.rn.f32 	%f313, %f300, %f305, %f289;
	fma.rn.f32 	%f314, %f300, %f306, %f290;
	fma.rn.f32 	%f315, %f301, %f303, %f291;
	fma.rn.f32 	%f316, %f301, %f304, %f292;
	fma.rn.f32 	%f317, %f301, %f305, %f293;
	fma.rn.f32 	%f318, %f301, %f306, %f294;
	fma.rn.f32 	%f319, %f302, %f303, %f295;
	fma.rn.f32 	%f320, %f302, %f304, %f296;
	fma.rn.f32 	%f321, %f302, %f305, %f297;
	fma.rn.f32 	%f322, %f302, %f306, %f298;
	ld.shared.f32 	%f323, [%r64+2560];
	ld.shared.f32 	%f324, [%r64+2564];
	ld.shared.f32 	%f325, [%r64+2568];
	ld.shared.f32 	%f326, [%r64+2572];
	ld.shared.f32 	%f327, [%r72+2560];
	ld.shared.f32 	%f328, [%r72+2564];
	ld.shared.f32 	%f329, [%r72+2568];
	ld.shared.f32 	%f330, [%r72+2572];
	fma.rn.f32 	%f331, %f323, %f327, %f307;
	fma.rn.f32 	%f332, %f323, %f328, %f308;
	fma.rn.f32 	%f333, %f323, %f329, %f309;
	fma.rn.f32 	%f334, %f323, %f330, %f310;
	fma.rn.f32 	%f335, %f324, %f327, %f311;
	fma.rn.f32 	%f336, %f324, %f328, %f312;
	fma.rn.f32 	%f337, %f324, %f329, %f313;
	fma.rn.f32 	%f338, %f324, %f330, %f314;
	fma.rn.f32 	%f339, %f325, %f327, %f315;
	fma.rn.f32 	%f340, %f325, %f328, %f316;
	fma.rn.f32 	%f341, %f325, %f329, %f317;
	fma.rn.f32 	%f342, %f325, %f330, %f318;
	fma.rn.f32 	%f343, %f326, %f327, %f319;
	fma.rn.f32 	%f344, %f326, %f328, %f320;
	fma.rn.f32 	%f345, %f326, %f329, %f321;
	fma.rn.f32 	%f346, %f326, %f330, %f322;
	ld.shared.f32 	%f347, [%r64+3072];
	ld.shared.f32 	%f348, [%r64+3076];
	ld.shared.f32 	%f349, [%r64+3080];
	ld.shared.f32 	%f350, [%r64+3084];
	ld.shared.f32 	%f351, [%r72+3072];
	ld.shared.f32 	%f352, [%r72+3076];
	ld.shared.f32 	%f353, [%r72+3080];
	ld.shared.f32 	%f354, [%r72+3084];
	fma.rn.f32 	%f355, %f347, %f351, %f331;
	fma.rn.f32 	%f356, %f347, %f352, %f332;
	fma.rn.f32 	%f357, %f347, %f353, %f333;
	fma.rn.f32 	%f358, %f347, %f354, %f334;
	fma.rn.f32 	%f359, %f348, %f351, %f335;
	fma.rn.f32 	%f360, %f348, %f352, %f336;
	fma.rn.f32 	%f361, %f348, %f353, %f337;
	fma.rn.f32 	%f362, %f348, %f354, %f338;
	fma.rn.f32 	%f363, %f349, %f351, %f339;
	fma.rn.f32 	%f364, %f349, %f352, %f340;
	fma.rn.f32 	%f365, %f349, %f353, %f341;
	fma.rn.f32 	%f366, %f349, %f354, %f342;
	fma.rn.f32 	%f367, %f350, %f351, %f343;
	fma.rn.f32 	%f368, %f350, %f352, %f344;
	fma.rn.f32 	%f369, %f350, %f353, %f345;
	fma.rn.f32 	%f370, %f350, %f354, %f346;
	ld.shared.f32 	%f371, [%r64+3584];
	ld.shared.f32 	%f372, [%r64+3588];
	ld.shared.f32 	%f373, [%r64+3592];
	ld.shared.f32 	%f374, [%r64+3596];
	ld.shared.f32 	%f375, [%r72+3584];
	ld.shared.f32 	%f376, [%r72+3588];
	ld.shared.f32 	%f377, [%r72+3592];
	ld.shared.f32 	%f378, [%r72+3596];
	fma.rn.f32 	%f898, %f371, %f375, %f355;
	fma.rn.f32 	%f897, %f371, %f376, %f356;
	fma.rn.f32 	%f896, %f371, %f377, %f357;
	fma.rn.f32 	%f895, %f371, %f378, %f358;
	fma.rn.f32 	%f894, %f372, %f375, %f359;
	fma.rn.f32 	%f893, %f372, %f376, %f360;
	fma.rn.f32 	%f892, %f372, %f377, %f361;
	fma.rn.f32 	%f891, %f372, %f378, %f362;
	fma.rn.f32 	%f890, %f373, %f375, %f363;
	fma.rn.f32 	%f889, %f373, %f376, %f364;
	fma.rn.f32 	%f888, %f373, %f377, %f365;
	fma.rn.f32 	%f887, %f373, %f378, %f366;
	fma.rn.f32 	%f886, %f374, %f375, %f367;
	fma.rn.f32 	%f885, %f374, %f376, %f368;
	fma.rn.f32 	%f884, %f374, %f377, %f369;
	fma.rn.f32 	%f883, %f374, %f378, %f370;
	ld.shared.f32 	%f379, [%r72+256];
	ld.shared.f32 	%f380, [%r72+260];
	ld.shared.f32 	%f381, [%r72+264];
	ld.shared.f32 	%f382, [%r72+268];
	fma.rn.f32 	%f383, %f203, %f379, %f882;
	fma.rn.f32 	%f384, %f203, %f380, %f881;
	fma.rn.f32 	%f385, %f203, %f381, %f880;
	fma.rn.f32 	%f386, %f203, %f382, %f879;
	fma.rn.f32 	%f387, %f204, %f379, %f878;
	fma.rn.f32 	%f388, %f204, %f380, %f877;
	fma.rn.f32 	%f389, %f204, %f381, %f876;
	fma.rn.f32 	%f390, %f204, %f382, %f875;
	fma.rn.f32 	%f391, %f205, %f379, %f874;
	fma.rn.f32 	%f392, %f205, %f380, %f873;
	fma.rn.f32 	%f393, %f205, %f381, %f872;
	fma.rn.f32 	%f394, %f205, %f382, %f871;
	fma.rn.f32 	%f395, %f206, %f379, %f870;
	fma.rn.f32 	%f396, %f206, %f380, %f869;
	fma.rn.f32 	%f397, %f206, %f381, %f868;
	fma.rn.f32 	%f398, %f206, %f382, %f867;
	ld.shared.f32 	%f399, [%r72+768];
	ld.shared.f32 	%f400, [%r72+772];
	ld.shared.f32 	%f401, [%r72+776];
	ld.shared.f32 	%f402, [%r72+780];
	fma.rn.f32 	%f403, %f227, %f399, %f383;
	fma.rn.f32 	%f404, %f227, %f400, %f384;
	fma.rn.f32 	%f405, %f227, %f401, %f385;
	fma.rn.f32 	%f406, %f227, %f402, %f386;
	fma.rn.f32 	%f407, %f228, %f399, %f387;
	fma.rn.f32 	%f408, %f228, %f400, %f388;
	fma.rn.f32 	%f409, %f228, %f401, %f389;
	fma.rn.f32 	%f410, %f228, %f402, %f390;
	fma.rn.f32 	%f411, %f229, %f399, %f391;
	fma.rn.f32 	%f412, %f229, %f400, %f392;
	fma.rn.f32 	%f413, %f229, %f401, %f393;
	fma.rn.f32 	%f414, %f229, %f402, %f394;
	fma.rn.f32 	%f415, %f230, %f399, %f395;
	fma.rn.f32 	%f416, %f230, %f400, %f396;
	fma.rn.f32 	%f417, %f230, %f401, %f397;
	fma.rn.f32 	%f418, %f230, %f402, %f398;
	ld.shared.f32 	%f419, [%r72+1280];
	ld.shared.f32 	%f420, [%r72+1284];
	ld.shared.f32 	%f421, [%r72+1288];
	ld.shared.f32 	%f422, [%r72+1292];
	fma.rn.f32 	%f423, %f251, %f419, %f403;
	fma.rn.f32 	%f424, %f251, %f420, %f404;
	fma.rn.f32 	%f425, %f251, %f421, %f405;
	fma.rn.f32 	%f426, %f251, %f422, %f406;
	fma.rn.f32 	%f427, %f252, %f419, %f407;
	fma.rn.f32 	%f428, %f252, %f420, %f408;
	fma.rn.f32 	%f429, %f252, %f421, %f409;
	fma.rn.f32 	%f430, %f252, %f422, %f410;
	fma.rn.f32 	%f431, %f253, %f419, %f411;
	fma.rn.f32 	%f432, %f253, %f420, %f412;
	fma.rn.f32 	%f433, %f253, %f421, %f413;
	fma.rn.f32 	%f434, %f253, %f422, %f414;
	fma.rn.f32 	%f435, %f254, %f419, %f415;
	fma.rn.f32 	%f436, %f254, %f420, %f416;
	fma.rn.f32 	%f437, %f254, %f421, %f417;
	fma.rn.f32 	%f438, %f254, %f422, %f418;
	ld.shared.f32 	%f439, [%r72+1792];
	ld.shared.f32 	%f440, [%r72+1796];
	ld.shared.f32 	%f441, [%r72+1800];
	ld.shared.f32 	%f442, [%r72+1804];
	fma.rn.f32 	%f443, %f275, %f439, %f423;
	fma.rn.f32 	%f444, %f275, %f440, %f424;
	fma.rn.f32 	%f445, %f275, %f441, %f425;
	fma.rn.f32 	%f446, %f275, %f442, %f426;
	fma.rn.f32 	%f447, %f276, %f439, %f427;
	fma.rn.f32 	%f448, %f276, %f440, %f428;
	fma.rn.f32 	%f449, %f276, %f441, %f429;
	fma.rn.f32 	%f450, %f276, %f442, %f430;
	fma.rn.f32 	%f451, %f277, %f439, %f431;
	fma.rn.f32 	%f452, %f277, %f440, %f432;
	fma.rn.f32 	%f453, %f277, %f441, %f433;
	fma.rn.f32 	%f454, %f277, %f442, %f434;
	fma.rn.f32 	%f455, %f278, %f439, %f435;
	fma.rn.f32 	%f456, %f278, %f440, %f436;
	fma.rn.f32 	%f457, %f278, %f441, %f437;
	fma.rn.f32 	%f458, %f278, %f442, %f438;
	ld.shared.f32 	%f459, [%r72+2304];
	ld.shared.f32 	%f460, [%r72+2308];
	ld.shared.f32 	%f461, [%r72+2312];
	ld.shared.f32 	%f462, [%r72+2316];
	fma.rn.f32 	%f463, %f299, %f459, %f443;
	fma.rn.f32 	%f464, %f299, %f460, %f444;
	fma.rn.f32 	%f465, %f299, %f461, %f445;
	fma.rn.f32 	%f466, %f299, %f462, %f446;
	fma.rn.f32 	%f467, %f300, %f459, %f447;
	fma.rn.f32 	%f468, %f300, %f460, %f448;
	fma.rn.f32 	%f469, %f300, %f461, %f449;
	fma.rn.f32 	%f470, %f300, %f462, %f450;
	fma.rn.f32 	%f471, %f301, %f459, %f451;
	fma.rn.f32 	%f472, %f301, %f460, %f452;
	fma.rn.f32 	%f473, %f301, %f461, %f453;
	fma.rn.f32 	%f474, %f301, %f462, %f454;
	fma.rn.f32 	%f475, %f302, %f459, %f455;
	fma.rn.f32 	%f476, %f302, %f460, %f456;
	fma.rn.f32 	%f477, %f302, %f461, %f457;
	fma.rn.f32 	%f478, %f302, %f462, %f458;
	ld.shared.f32 	%f479, [%r72+2816];
	ld.shared.f32 	%f480, [%r72+2820];
	ld.shared.f32 	%f481, [%r72+2824];
	ld.shared.f32 	%f482, [%r72+2828];
	fma.rn.f32 	%f483, %f323, %f479, %f463;
	fma.rn.f32 	%f484, %f323, %f480, %f464;
	fma.rn.f32 	%f485, %f323, %f481, %f465;
	fma.rn.f32 	%f486, %f323, %f482, %f466;
	fma.rn.f32 	%f487, %f324, %f479, %f467;
	fma.rn.f32 	%f488, %f324, %f480, %f468;
	fma.rn.f32 	%f489, %f324, %f481, %f469;
	fma.rn.f32 	%f490, %f324, %f482, %f470;
	fma.rn.f32 	%f491, %f325, %f479, %f471;
	fma.rn.f32 	%f492, %f325, %f480, %f472;
	fma.rn.f32 	%f493, %f325, %f481, %f473;
	fma.rn.f32 	%f494, %f325, %f482, %f474;
	fma.rn.f32 	%f495, %f326, %f479, %f475;
	fma.rn.f32 	%f496, %f326, %f480, %f476;
	fma.rn.f32 	%f497, %f326, %f481, %f477;
	fma.rn.f32 	%f498, %f326, %f482, %f478;
	ld.shared.f32 	%f499, [%r72+3328];
	ld.shared.f32 	%f500, [%r72+3332];
	ld.shared.f32 	%f501, [%r72+3336];
	ld.shared.f32 	%f502, [%r72+3340];
	fma.rn.f32 	%f503, %f347, %f499, %f483;
	fma.rn.f32 	%f504, %f347, %f500, %f484;
	fma.rn.f32 	%f505, %f347, %f501, %f485;
	fma.rn.f32 	%f506, %f347, %f502, %f486;
	fma.rn.f32 	%f507, %f348, %f499, %f487;
	fma.rn.f32 	%f508, %f348, %f500, %f488;
	fma.rn.f32 	%f509, %f348, %f501, %f489;
	fma.rn.f32 	%f510, %f348, %f502, %f490;
	fma.rn.f32 	%f511, %f349, %f499, %f491;
	fma.rn.f32 	%f512, %f349, %f500, %f492;
	fma.rn.f32 	%f513, %f349, %f501, %f493;
	fma.rn.f32 	%f514, %f349, %f502, %f494;
	fma.rn.f32 	%f515, %f350, %f499, %f495;
	fma.rn.f32 	%f516, %f350, %f500, %f496;
	fma.rn.f32 	%f517, %f350, %f501, %f497;
	fma.rn.f32 	%f518, %f350, %f502, %f498;
	ld.shared.f32 	%f519, [%r72+3840];
	ld.shared.f32 	%f520, [%r72+3844];
	ld.shared.f32 	%f521, [%r72+3848];
	ld.shared.f32 	%f522, [%r72+3852];
	fma.rn.f32 	%f882, %f371, %f519, %f503;
	fma.rn.f32 	%f881, %f371, %f520, %f504;
	fma.rn.f32 	%f880, %f371, %f521, %f505;
	fma.rn.f32 	%f879, %f371, %f522, %f506;
	fma.rn.f32 	%f878, %f372, %f519, %f507;
	fma.rn.f32 	%f877, %f372, %f520, %f508;
	fma.rn.f32 	%f876, %f372, %f521, %f509;
	fma.rn.f32 	%f875, %f372, %f522, %f510;
	fma.rn.f32 	%f874, %f373, %f519, %f511;
	fma.rn.f32 	%f873, %f373, %f520, %f512;
	fma.rn.f32 	%f872, %f373, %f521, %f513;
	fma.rn.f32 	%f871, %f373, %f522, %f514;
	fma.rn.f32 	%f870, %f374, %f519, %f515;
	fma.rn.f32 	%f869, %f374, %f520, %f516;
	fma.rn.f32 	%f868, %f374, %f521, %f517;
	fma.rn.f32 	%f867, %f374, %f522, %f518;
	ld.shared.f32 	%f523, [%r64+256];
	ld.shared.f32 	%f524, [%r64+260];
	ld.shared.f32 	%f525, [%r64+264];
	ld.shared.f32 	%f526, [%r64+268];
	fma.rn.f32 	%f527, %f523, %f207, %f866;
	fma.rn.f32 	%f528, %f523, %f208, %f865;
	fma.rn.f32 	%f529, %f523, %f209, %f864;
	fma.rn.f32 	%f530, %f523, %f210, %f863;
	fma.rn.f32 	%f531, %f524, %f207, %f862;
	fma.rn.f32 	%f532, %f524, %f208, %f861;
	fma.rn.f32 	%f533, %f524, %f209, %f860;
	fma.rn.f32 	%f534, %f524, %f210, %f859;
	fma.rn.f32 	%f535, %f525, %f207, %f858;
	fma.rn.f32 	%f536, %f525, %f208, %f857;
	fma.rn.f32 	%f537, %f525, %f209, %f856;
	fma.rn.f32 	%f538, %f525, %f210, %f855;
	fma.rn.f32 	%f539, %f526, %f207, %f854;
	fma.rn.f32 	%f540, %f526, %f208, %f853;
	fma.rn.f32 	%f541, %f526, %f209, %f852;
	fma.rn.f32 	%f542, %f526, %f210, %f851;
	ld.shared.f32 	%f543, [%r64+768];
	ld.shared.f32 	%f544, [%r64+772];
	ld.shared.f32 	%f545, [%r64+776];
	ld.shared.f32 	%f546, [%r64+780];
	fma.rn.f32 	%f547, %f543, %f231, %f527;
	fma.rn.f32 	%f548, %f543, %f232, %f528;
	fma.rn.f32 	%f549, %f543, %f233, %f529;
	fma.rn.f32 	%f550, %f543, %f234, %f530;
	fma.rn.f32 	%f551, %f544, %f231, %f531;
	fma.rn.f32 	%f552, %f544, %f232, %f532;
	fma.rn.f32 	%f553, %f544, %f233, %f533;
	fma.rn.f32 	%f554, %f544, %f234, %f534;
	fma.rn.f32 	%f555, %f545, %f231, %f535;
	fma.rn.f32 	%f556, %f545, %f232, %f536;
	fma.rn.f32 	%f557, %f545, %f233, %f537;
	fma.rn.f32 	%f558, %f545, %f234, %f538;
	fma.rn.f32 	%f559, %f546, %f231, %f539;
	fma.rn.f32 	%f560, %f546, %f232, %f540;
	fma.rn.f32 	%f561, %f546, %f233, %f541;
	fma.rn.f32 	%f562, %f546, %f234, %f542;
	ld.shared.f32 	%f563, [%r64+1280];
	ld.shared.f32 	%f564, [%r64+1284];
	ld.shared.f32 	%f565, [%r64+1288];
	ld.shared.f32 	%f566, [%r64+1292];
	fma.rn.f32 	%f567, %f563, %f255, %f547;
	fma.rn.f32 	%f568, %f563, %f256, %f548;
	fma.rn.f32 	%f569, %f563, %f257, %f549;
	fma.rn.f32 	%f570, %f563, %f258, %f550;
	fma.rn.f32 	%f571, %f564, %f255, %f551;
	fma.rn.f32 	%f572, %f564, %f256, %f552;
	fma.rn.f32 	%f573, %f564, %f257, %f553;
	fma.rn.f32 	%f574, %f564, %f258, %f554;
	fma.rn.f32 	%f575, %f565, %f255, %f555;
	fma.rn.f32 	%f576, %f565, %f256, %f556;
	fma.rn.f32 	%f577, %f565, %f257, %f557;
	fma.rn.f32 	%f578, %f565, %f258, %f558;
	fma.rn.f32 	%f579, %f566, %f255, %f559;
	fma.rn.f32 	%f580, %f566, %f256, %f560;
	fma.rn.f32 	%f581, %f566, %f257, %f561;
	fma.rn.f32 	%f582, %f566, %f258, %f562;
	ld.shared.f32 	%f583, [%r64+1792];
	ld.shared.f32 	%f584, [%r64+1796];
	ld.shared.f32 	%f585, [%r64+1800];
	ld.shared.f32 	%f586, [%r64+1804];
	fma.rn.f32 	%f587, %f583, %f279, %f567;
	fma.rn.f32 	%f588, %f583, %f280, %f568;
	fma.rn.f32 	%f589, %f583, %f281, %f569;
	fma.rn.f32 	%f590, %f583, %f282, %f570;
	fma.rn.f32 	%f591, %f584, %f279, %f571;
	fma.rn.f32 	%f592, %f584, %f280, %f572;
	fma.rn.f32 	%f593, %f584, %f281, %f573;
	fma.rn.f32 	%f594, %f584, %f282, %f574;
	fma.rn.f32 	%f595, %f585, %f279, %f575;
	fma.rn.f32 	%f596, %f585, %f280, %f576;
	fma.rn.f32 	%f597, %f585, %f281, %f577;
	fma.rn.f32 	%f598, %f585, %f282, %f578;
	fma.rn.f32 	%f599, %f586, %f279, %f579;
	fma.rn.f32 	%f600, %f586, %f280, %f580;
	fma.rn.f32 	%f601, %f586, %f281, %f581;
	fma.rn.f32 	%f602, %f586, %f282, %f582;
	ld.shared.f32 	%f603, [%r64+2304];
	ld.shared.f32 	%f604, [%r64+2308];
	ld.shared.f32 	%f605, [%r64+2312];
	ld.shared.f32 	%f606, [%r64+2316];
	fma.rn.f32 	%f607, %f603, %f303, %f587;
	fma.rn.f32 	%f608, %f603, %f304, %f588;
	fma.rn.f32 	%f609, %f603, %f305, %f589;
	fma.rn.f32 	%f610, %f603, %f306, %f590;
	fma.rn.f32 	%f611, %f604, %f303, %f591;
	fma.rn.f32 	%f612, %f604, %f304, %f592;
	fma.rn.f32 	%f613, %f604, %f305, %f593;
	fma.rn.f32 	%f614, %f604, %f306, %f594;
	fma.rn.f32 	%f615, %f605, %f303, %f595;
	fma.rn.f32 	%f616, %f605, %f304, %f596;
	fma.rn.f32 	%f617, %f605, %f305, %f597;
	fma.rn.f32 	%f618, %f605, %f306, %f598;
	fma.rn.f32 	%f619, %f606, %f303, %f599;
	fma.rn.f32 	%f620, %f606, %f304, %f600;
	fma.rn.f32 	%f621, %f606, %f305, %f601;
	fma.rn.f32 	%f622, %f606, %f306, %f602;
	ld.shared.f32 	%f623, [%r64+2816];
	ld.shared.f32 	%f624, [%r64+2820];
	ld.shared.f32 	%f625, [%r64+2824];
	ld.shared.f32 	%f626, [%r64+2828];
	fma.rn.f32 	%f627, %f623, %f327, %f607;
	fma.rn.f32 	%f628, %f623, %f328, %f608;
	fma.rn.f32 	%f629, %f623, %f329, %f609;
	fma.rn.f32 	%f630, %f623, %f330, %f610;
	fma.rn.f32 	%f631, %f624, %f327, %f611;
	fma.rn.f32 	%f632, %f624, %f328, %f612;
	fma.rn.f32 	%f633, %f624, %f329, %f613;
	fma.rn.f32 	%f634, %f624, %f330, %f614;
	fma.rn.f32 	%f635, %f625, %f327, %f615;
	fma.rn.f32 	%f636, %f625, %f328, %f616;
	fma.rn.f32 	%f637, %f625, %f329, %f617;
	fma.rn.f32 	%f638, %f625, %f330, %f618;
	fma.rn.f32 	%f639, %f626, %f327, %f619;
	fma.rn.f32 	%f640, %f626, %f328, %f620;
	fma.rn.f32 	%f641, %f626, %f329, %f621;
	fma.rn.f32 	%f642, %f626, %f330, %f622;
	ld.shared.f32 	%f643, [%r64+3328];
	ld.shared.f32 	%f644, [%r64+3332];
	ld.shared.f32 	%f645, [%r64+3336];
	ld.shared.f32 	%f646, [%r64+3340];
	fma.rn.f32 	%f647, %f643, %f351, %f627;
	fma.rn.f32 	%f648, %f643, %f352, %f628;
	fma.rn.f32 	%f649, %f643, %f353, %f629;
	fma.rn.f32 	%f650, %f643, %f354, %f630;
	fma.rn.f32 	%f651, %f644, %f351, %f631;
	fma.rn.f32 	%f652, %f644, %f352, %f632;
	fma.rn.f32 	%f653, %f644, %f353, %f633;
	fma.rn.f32 	%f654, %f644, %f354, %f634;
	fma.rn.f32 	%f655, %f645, %f351, %f635;
	fma.rn.f32 	%f656, %f645, %f352, %f636;
	fma.rn.f32 	%f657, %f645, %f353, %f637;
	fma.rn.f32 	%f658, %f645, %f354, %f638;
	fma.rn.f32 	%f659, %f646, %f351, %f639;
	fma.rn.f32 	%f660, %f646, %f352, %f640;
	fma.rn.f32 	%f661, %f646, %f353, %f641;
	fma.rn.f32 	%f662, %f646, %f354, %f642;
	ld.shared.f32 	%f663, [%r64+3840];
	ld.shared.f32 	%f664, [%r64+3844];
	ld.shared.f32 	%f665, [%r64+3848];
	ld.shared.f32 	%f666, [%r64+3852];
	fma.rn.f32 	%f866, %f663, %f375, %f647;
	fma.rn.f32 	%f865, %f663, %f376, %f648;
	fma.rn.f32 	%f864, %f663, %f377, %f649;
	fma.rn.f32 	%f863, %f663, %f378, %f650;
	fma.rn.f32 	%f862, %f664, %f375, %f651;
	fma.rn.f32 	%f861, %f664, %f376, %f652;
	fma.rn.f32 	%f860, %f664, %f377, %f653;
	fma.rn.f32 	%f859, %f664, %f378, %f654;
	fma.rn.f32 	%f858, %f665, %f375, %f655;
	fma.rn.f32 	%f857, %f665, %f376, %f656;
	fma.rn.f32 	%f856, %f665, %f377, %f657;
	fma.rn.f32 	%f855, %f665, %f378, %f658;
	fma.rn.f32 	%f854, %f666, %f375, %f659;
	fma.rn.f32 	%f853, %f666, %f376, %f660;
	fma.rn.f32 	%f852, %f666, %f377, %f661;
	fma.rn.f32 	%f851, %f666, %f378, %f662;
	fma.rn.f32 	%f667, %f523, %f379, %f850;
	fma.rn.f32 	%f668, %f523, %f380, %f849;
	fma.rn.f32 	%f669, %f523, %f381, %f848;
	fma.rn.f32 	%f670, %f523, %f382, %f847;
	fma.rn.f32 	%f671, %f524, %f379, %f846;
	fma.rn.f32 	%f672, %f524, %f380, %f845;
	fma.rn.f32 	%f673, %f524, %f381, %f844;
	fma.rn.f32 	%f674, %f524, %f382, %f843;
	fma.rn.f32 	%f675, %f525, %f379, %f899;
	fma.rn.f32 	%f676, %f525, %f380, %f900;
	fma.rn.f32 	%f677, %f525, %f381, %f901;
	fma.rn.f32 	%f678, %f525, %f382, %f902;
	fma.rn.f32 	%f679, %f526, %f379, %f903;
	fma.rn.f32 	%f680, %f526, %f380, %f904;
	fma.rn.f32 	%f681, %f526, %f381, %f905;
	fma.rn.f32 	%f682, %f526, %f382, %f906;
	fma.rn.f32 	%f683, %f543, %f399, %f667;
	fma.rn.f32 	%f684, %f543, %f400, %f668;
	fma.rn.f32 	%f685, %f543, %f401, %f669;
	fma.rn.f32 	%f686, %f543, %f402, %f670;
	fma.rn.f32 	%f687, %f544, %f399, %f671;
	fma.rn.f32 	%f688, %f544, %f400, %f672;
	fma.rn.f32 	%f689, %f544, %f401, %f673;
	fma.rn.f32 	%f690, %f544, %f402, %f674;
	fma.rn.f32 	%f691, %f545, %f399, %f675;
	fma.rn.f32 	%f692, %f545, %f400, %f676;
	fma.rn.f32 	%f693, %f545, %f401, %f677;
	fma.rn.f32 	%f694, %f545, %f402, %f678;
	fma.rn.f32 	%f695, %f546, %f399, %f679;
	fma.rn.f32 	%f696, %f546, %f400, %f680;
	fma.rn.f32 	%f697, %f546, %f401, %f681;
	fma.rn.f32 	%f698, %f546, %f402, %f682;
	fma.rn.f32 	%f699, %f563, %f419, %f683;
	fma.rn.f32 	%f700, %f563, %f420, %f684;
	fma.rn.f32 	%f701, %f563, %f421, %f685;
	fma.rn.f32 	%f702, %f563, %f422, %f686;
	fma.rn.f32 	%f703, %f564, %f419, %f687;
	fma.rn.f32 	%f704, %f564, %f420, %f688;
	fma.rn.f32 	%f705, %f564, %f421, %f689;
	fma.rn.f32 	%f706, %f564, %f422, %f690;
	fma.rn.f32 	%f707, %f565, %f419, %f691;
	fma.rn.f32 	%f708, %f565, %f420, %f692;
	fma.rn.f32 	%f709, %f565, %f421, %f693;
	fma.rn.f32 	%f710, %f565, %f422, %f694;
	fma.rn.f32 	%f711, %f566, %f419, %f695;
	fma.rn.f32 	%f712, %f566, %f420, %f696;
	fma.rn.f32 	%f713, %f566, %f421, %f697;
	fma.rn.f32 	%f714, %f566, %f422, %f698;
	fma.rn.f32 	%f715, %f583, %f439, %f699;
	fma.rn.f32 	%f716, %f583, %f440, %f700;
	fma.rn.f32 	%f717, %f583, %f441, %f701;
	fma.rn.f32 	%f718, %f583, %f442, %f702;
	fma.rn.f32 	%f719, %f584, %f439, %f703;
	fma.rn.f32 	%f720, %f584, %f440, %f704;
	fma.rn.f32 	%f721, %f584, %f441, %f705;
	fma.rn.f32 	%f722, %f584, %f442, %f706;
	fma.rn.f32 	%f723, %f585, %f439, %f707;
	fma.rn.f32 	%f724, %f585, %f440, %f708;
	fma.rn.f32 	%f725, %f585, %f441, %f709;
	fma.rn.f32 	%f726, %f585, %f442, %f710;
	fma.rn.f32 	%f727, %f586, %f439, %f711;
	fma.rn.f32 	%f728, %f586, %f440, %f712;
	fma.rn.f32 	%f729, %f586, %f441, %f713;
	fma.rn.f32 	%f730, %f586, %f442, %f714;
	fma.rn.f32 	%f731, %f603, %f459, %f715;
	fma.rn.f32 	%f732, %f603, %f460, %f716;
	fma.rn.f32 	%f733, %f603, %f461, %f717;
	fma.rn.f32 	%f734, %f603, %f462, %f718;
	fma.rn.f32 	%f735, %f604, %f459, %f719;
	fma.rn.f32 	%f736, %f604, %f460, %f720;
	fma.rn.f32 	%f737, %f604, %f461, %f721;
	fma.rn.f32 	%f738, %f604, %f462, %f722;
	fma.rn.f32 	%f739, %f605, %f459, %f723;
	fma.rn.f32 	%f740, %f605, %f460, %f724;
	fma.rn.f32 	%f741, %f605, %f461, %f725;
	fma.rn.f32 	%f742, %f605, %f462, %f726;
	fma.rn.f32 	%f743, %f606, %f459, %f727;
	fma.rn.f32 	%f744, %f606, %f460, %f728;
	fma.rn.f32 	%f745, %f606, %f461, %f729;
	fma.rn.f32 	%f746, %f606, %f462, %f730;
	fma.rn.f32 	%f747, %f623, %f479, %f731;
	fma.rn.f32 	%f748, %f623, %f480, %f732;
	fma.rn.f32 	%f749, %f623, %f481, %f733;
	fma.rn.f32 	%f750, %f623, %f482, %f734;
	fma.rn.f32 	%f751, %f624, %f479, %f735;
	fma.rn.f32 	%f752, %f624, %f480, %f736;
	fma.rn.f32 	%f753, %f624, %f481, %f737;
	fma.rn.f32 	%f754, %f624, %f482, %f738;
	fma.rn.f32 	%f755, %f625, %f479, %f739;
	fma.rn.f32 	%f756, %f625, %f480, %f740;
	fma.rn.f32 	%f757, %f625, %f481, %f741;
	fma.rn.f32 	%f758, %f625, %f482, %f742;
	fma.rn.f32 	%f759, %f626, %f479, %f743;
	fma.rn.f32 	%f760, %f626, %f480, %f744;
	fma.rn.f32 	%f761, %f626, %f481, %f745;
	fma.rn.f32 	%f762, %f626, %f482, %f746;
	fma.rn.f32 	%f763, %f643, %f499, %f747;
	fma.rn.f32 	%f764, %f643, %f500, %f748;
	fma.rn.f32 	%f765, %f643, %f501, %f749;
	fma.rn.f32 	%f766, %f643, %f502, %f750;
	fma.rn.f32 	%f767, %f644, %f499, %f751;
	fma.rn.f32 	%f768, %f644, %f500, %f752;
	fma.rn.f32 	%f769, %f644, %f501, %f753;
	fma.rn.f32 	%f770, %f644, %f502, %f754;
	fma.rn.f32 	%f771, %f645, %f499, %f755;
	fma.rn.f32 	%f772, %f645, %f500, %f756;
	fma.rn.f32 	%f773, %f645, %f501, %f757;
	fma.rn.f32 	%f774, %f645, %f502, %f758;
	fma.rn.f32 	%f775, %f646, %f499, %f759;
	fma.rn.f32 	%f776, %f646, %f500, %f760;
	fma.rn.f32 	%f777, %f646, %f501, %f761;
	fma.rn.f32 	%f778, %f646, %f502, %f762;
	fma.rn.f32 	%f850, %f663, %f519, %f763;
	fma.rn.f32 	%f849, %f663, %f520, %f764;
	fma.rn.f32 	%f848, %f663, %f521, %f765;
	fma.rn.f32 	%f847, %f663, %f522, %f766;
	fma.rn.f32 	%f846, %f664, %f519, %f767;
	fma.rn.f32 	%f845, %f664, %f520, %f768;
	fma.rn.f32 	%f844, %f664, %f521, %f769;
	fma.rn.f32 	%f843, %f664, %f522, %f770;
	fma.rn.f32 	%f899, %f665, %f519, %f771;
	fma.rn.f32 	%f900, %f665, %f520, %f772;
	fma.rn.f32 	%f901, %f665, %f521, %f773;
	fma.rn.f32 	%f902, %f665, %f522, %f774;
	fma.rn.f32 	%f903, %f666, %f519, %f775;
	fma.rn.f32 	%f904, %f666, %f520, %f776;
	fma.rn.f32 	%f905, %f666, %f521, %f777;
	fma.rn.f32 	%f906, %f666, %f522, %f778;
	bar.sync 	0;
	add.s32 	%r111, %r111, 8;
	add.s64 	%rd66, %rd66, 32;
	add.s64 	%rd65, %rd65, 32;
	add.s64 	%rd64, %rd64, 32;
	add.s64 	%rd63, %rd63, 32;
	shl.b32 	%r73, %r105, 3;
	add.s32 	%r110, %r110, %r73;
	add.s32 	%r109, %r109, %r73;
	add.s32 	%r108, %r108, %r73;
	add.s32 	%r107, %r107, %r73;
	setp.lt.s32 	%p2, %r111, %r103;
	@%p2 bra 	$L__BB0_2;
$L__BB0_3:
	ld.param.u32 	%r106, [_Z9kernel_v4iiiPKfiS0_iPfi_param_8];
	ld.param.u64 	%rd62, [_Z9kernel_v4iiiPKfiS0_iPfi_param_7];
	cvta.to.global.u64 	%rd49, %rd62;
	mov.u32 	%r74, %ctaid.y;
	shl.b32 	%r75, %r74, 7;
	mov.u32 	%r76, %ctaid.x;
	shl.b32 	%r77, %r76, 7;
	mov.u32 	%r78, %tid.y;
	mov.u32 	%r79, %ntid.x;
	mov.u32 	%r80, %tid.x;
	mad.lo.s32 	%r81, %r78, %r79, %r80;
	shr.u32 	%r82, %r81, 1;
	shl.b32 	%r83, %r81, 1;
	and.b32  	%r84, %r83, 28;
	shr.u32 	%r85, %r81, 2;
	and.b32  	%r86, %r85, 1048544;
	or.b32  	%r87, %r84, %r86;
	add.s32 	%r88, %r87, %r75;
	shl.b32 	%r89, %r81, 2;
	and.b32  	%r90, %r89, 4;
	and.b32  	%r91, %r82, 8;
	or.b32  	%r92, %r90, %r91;
	and.b32  	%r93, %r82, 48;
	or.b32  	%r94, %r92, %r93;
	or.b32  	%r95, %r94, %r77;
	mul.lo.s32 	%r96, %r88, %r106;
	add.s32 	%r97, %r95, %r96;
	mul.wide.s32 	%rd50, %r97, 4;
	add.s64 	%rd51, %rd49, %rd50;
	st.global.f32 	[%rd51], %f898;
	st.global.f32 	[%rd51+4], %f897;
	st.global.f32 	[%rd51+8], %f896;
	st.global.f32 	[%rd51+12], %f895;
	mul.wide.s32 	%rd52, %r106, 4;
	add.s64 	%rd53, %rd51, %rd52;
	st.global.f32 	[%rd53], %f894;
	st.global.f32 	[%rd53+4], %f893;
	st.global.f32 	[%rd53+8], %f892;
	st.global.f32 	[%rd53+12], %f891;
	shl.b32 	%r98, %r106, 1;
	add.s32 	%r99, %r96, %r98;
	add.s64 	%rd54, %rd53, %rd52;
	st.global.f32 	[%rd54], %f890;
	st.global.f32 	[%rd54+4], %f889;
	st.global.f32 	[%rd54+8], %f888;
	st.global.f32 	[%rd54+12], %f887;
	add.s32 	%r100, %r99, %r106;
	add.s64 	%rd55, %rd54, %rd52;
	st.global.f32 	[%rd55], %f886;
	st.global.f32 	[%rd55+4], %f885;
	st.global.f32 	[%rd55+8], %f884;
	st.global.f32 	[%rd55+12], %f883;
	st.global.f32 	[%rd51+256], %f882;
	st.global.f32 	[%rd51+260], %f881;
	st.global.f32 	[%rd51+264], %f880;
	st.global.f32 	[%rd51+268], %f879;
	st.global.f32 	[%rd53+256], %f878;
	st.global.f32 	[%rd53+260], %f877;
	st.global.f32 	[%rd53+264], %f876;
	st.global.f32 	[%rd53+268], %f875;
	st.global.f32 	[%rd54+256], %f874;
	st.global.f32 	[%rd54+260], %f873;
	st.global.f32 	[%rd54+264], %f872;
	st.global.f32 	[%rd54+268], %f871;
	st.global.f32 	[%rd55+256], %f870;
	st.global.f32 	[%rd55+260], %f869;
	st.global.f32 	[%rd55+264], %f868;
	st.global.f32 	[%rd55+268], %f867;
	mad.lo.s32 	%r101, %r106, 61, %r100;
	add.s32 	%r102, %r95, %r101;
	mul.wide.s32 	%rd56, %r102, 4;
	add.s64 	%rd57, %rd49, %rd56;
	st.global.f32 	[%rd57], %f866;
	st.global.f32 	[%rd57+4], %f865;
	st.global.f32 	[%rd57+8], %f864;
	st.global.f32 	[%rd57+12], %f863;
	add.s64 	%rd58, %rd57, %rd52;
	st.global.f32 	[%rd58], %f862;
	st.global.f32 	[%rd58+4], %f861;
	st.global.f32 	[%rd58+8], %f860;
	st.global.f32 	[%rd58+12], %f859;
	add.s64 	%rd59, %rd58, %rd52;
	st.global.f32 	[%rd59], %f858;
	st.global.f32 	[%rd59+4], %f857;
	st.global.f32 	[%rd59+8], %f856;
	st.global.f32 	[%rd59+12], %f855;
	add.s64 	%rd60, %rd59, %rd52;
	st.global.f32 	[%rd60], %f854;
	st.global.f32 	[%rd60+4], %f853;
	st.global.f32 	[%rd60+8], %f852;
	st.global.f32 	[%rd60+12], %f851;
	st.global.f32 	[%rd57+256], %f850;
	st.global.f32 	[%rd57+260], %f849;
	st.global.f32 	[%rd57+264], %f848;
	st.global.f32 	[%rd57+268], %f847;
	st.global.f32 	[%rd58+256], %f846;
	st.global.f32 	[%rd58+260], %f845;
	st.global.f32 	[%rd58+264], %f844;
	st.global.f32 	[%rd58+268], %f843;
	st.global.f32 	[%rd59+256], %f899;
	st.global.f32 	[%rd59+260], %f900;
	st.global.f32 	[%rd59+264], %f901;
	st.global.f32 	[%rd59+268], %f902;
	st.global.f32 	[%rd60+256], %f903;
	st.global.f32 	[%rd60+260], %f904;
	st.global.f32 	[%rd60+264], %f905;
	st.global.f32 	[%rd60+268], %f906;
	ret;

}


// ===== COMPILED SASS (sm_100) =====

	.target	sm_100

	.elftype	@"ET_EXEC"


//--------------------- .note.nv.tkinfo           --------------------------
	.section	.note.nv.tkinfo,"",@"SHT_NOTE"
	.sectionflags	@"SHF_NOTE_NV_TKINFO"
	.tkinfo
        /*0018*/ 	.word	0x00000002
        /*0030*/ 	.string	""
        /*0030*/ 	.string	"ptxas"
        /*0030*/ 	.string	"Cuda compilation tools, release 13.0, V13.0.88"
        /*0030*/ 	.string	"Build cuda_13.0.r13.0/compiler.36424714_0"
        /*0030*/ 	.string	"-arch sm_100 -m 64 "



//--------------------- .note.nv.cuinfo           --------------------------
	.section	.note.nv.cuinfo,"",@"SHT_NOTE"
	.sectionflags	@"SHF_NOTE_NV_CUINFO"
        /*0018*/ 	.short	0x0002
        /*001a*/ 	.short	0x0064
        /*001c*/ 	.short	0x0082
	.zero		2


//--------------------- .nv.info                  --------------------------
	.section	.nv.info,"",@"SHT_CUDA_INFO"
	.align	4


	//----- nvinfo : EIATTR_REGCOUNT
	.align		4
        /*0000*/ 	.byte	0x04, 0x2f
        /*0002*/ 	.short	(.L_1 - .L_0)
	.align		4
.L_0:
        /*0004*/ 	.word	index@(_Z9kernel_v4iiiPKfiS0_iPfi)
        /*0008*/ 	.word	0x00000076


	//----- nvinfo : EIATTR_FRAME_SIZE
	.align		4
.L_1:
        /*000c*/ 	.byte	0x04, 0x11
        /*000e*/ 	.short	(.L_3 - .L_2)
	.align		4
.L_2:
        /*0010*/ 	.word	index@(_Z9kernel_v4iiiPKfiS0_iPfi)
        /*0014*/ 	.word	0x00000000


	//----- nvinfo : EIATTR_MIN_STACK_SIZE
	.align		4
.L_3:
        /*0018*/ 	.byte	0x04, 0x12
        /*001a*/ 	.short	(.L_5 - .L_4)
	.align		4
.L_4:
        /*001c*/ 	.word	index@(_Z9kernel_v4iiiPKfiS0_iPfi)
        /*0020*/ 	.word	0x00000000
.L_5:


//--------------------- .nv.compat                --------------------------
	.section	.nv.compat,"",@"SHT_CUDA_COMPAT_INFO"
	.align	4
        /*0000*/ 	.byte	0x02, 0x09, 0x00, 0x00, 0x02, 0x02, 0x01, 0x00, 0x02, 0x05, 0x05, 0x00, 0x03, 0x07, 0x01, 0x01
        /*0010*/ 	.byte	0x02, 0x03, 0x00, 0x00, 0x02, 0x06, 0x01, 0x00, 0x04, 0x0b, 0x08, 0x00, 0x09, 0x00, 0x00, 0x00
        /*0020*/ 	.byte	0x00, 0x00, 0x00, 0x00


//--------------------- .nv.info._Z9kernel_v4iiiPKfiS0_iPfi --------------------------
	.section	.nv.info._Z9kernel_v4iiiPKfiS0_iPfi,"",@"SHT_CUDA_INFO"
	.sectionflags	@""
	.align	4


	//----- nvinfo : EIATTR_CUDA_API_VERSION
	.align		4
        /*0000*/ 	.byte	0x04, 0x37
        /*0002*/ 	.short	(.L_7 - .L_6)
.L_6:
        /*0004*/ 	.word	0x00000082


	//----- nvinfo : EIATTR_KPARAM_INFO
	.align		4
.L_7:
        /*0008*/ 	.byte	0x04, 0x17
        /*000a*/ 	.short	(.L_9 - .L_8)
.L_8:
        /*000c*/ 	.word	0x00000000
        /*0010*/ 	.short	0x0008
        /*0012*/ 	.short	0x0038
        /*0014*/ 	.byte	0x00, 0xf0, 0x11, 0x00


	//----- nvinfo : EIATTR_KPARAM_INFO
	.align		4
.L_9:
        /*0018*/ 	.byte	0x04, 0x17
        /*001a*/ 	.short	(.L_11 - .L_10)
.L_10:
        /*001c*/ 	.word	0x00000000
        /*0020*/ 	.short	0x0007
        /*0022*/ 	.short	0x0030
        /*0024*/ 	.byte	0x00, 0xf5, 0x21, 0x00


	//----- nvinfo : EIATTR_KPARAM_INFO
	.align		4
.L_11:
        /*0028*/ 	.byte	0x04, 0x17
        /*002a*/ 	.short	(.L_13 - .L_12)
.L_12:
        /*002c*/ 	.word	0x00000000
        /*0030*/ 	.short	0x0006
        /*0032*/ 	.short	0x0028
        /*0034*/ 	.byte	0x00, 0xf0, 0x11, 0x00


	//----- nvinfo : EIATTR_KPARAM_INFO
	.align		4
.L_13:
        /*0038*/ 	.byte	0x04, 0x17
        /*003a*/ 	.short	(.L_15 - .L_14)
.L_14:
        /*003c*/ 	.word	0x00000000
        /*0040*/ 	.short	0x0005
        /*0042*/ 	.short	0x0020
        /*0044*/ 	.byte	0x00, 0xf5, 0x21, 0x00


	//----- nvinfo : EIATTR_KPARAM_INFO
	.align		4
.L_15:
        /*0048*/ 	.byte	0x04, 0x17
        /*004a*/ 	.short	(.L_17 - .L_16)
.L_16:
        /*004c*/ 	.word	0x00000000
        /*0050*/ 	.short	0x0004
        /*0052*/ 	.short	0x0018
        /*0054*/ 	.byte	0x00, 0xf0, 0x11, 0x00


	//----- nvinfo : EIATTR_KPARAM_INFO
	.align		4
.L_17:
        /*0058*/ 	.byte	0x04, 0x17
        /*005a*/ 	.short	(.L_19 - .L_18)
.L_18:
        /*005c*/ 	.word	0x00000000
        /*0060*/ 	.short	0x0003
        /*0062*/ 	.short	0x0010
        /*0064*/ 	.byte	0x00, 0xf5, 0x21, 0x00


	//----- nvinfo : EIATTR_KPARAM_INFO
	.align		4
.L_19:
        /*0068*/ 	.byte	0x04, 0x17
        /*006a*/ 	.short	(.L_21 - .L_20)
.L_20:
        /*006c*/ 	.word	0x00000000
        /*0070*/ 	.short	0x0002
        /*0072*/ 	.short	0x0008
        /*0074*/ 	.byte	0x00, 0xf0, 0x11, 0x00


	//----- nvinfo : EIATTR_KPARAM_INFO
	.align		4
.L_21:
        /*0078*/ 	.byte	0x04, 0x17
        /*007a*/ 	.short	(.L_23 - .L_22)
.L_22:
        /*007c*/ 	.word	0x00000000
        /*0080*/ 	.short	0x0001
        /*0082*/ 	.short	0x0004
        /*0084*/ 	.byte	0x00, 0xf0, 0x11, 0x00


	//----- nvinfo : EIATTR_KPARAM_INFO
	.align		4
.L_23:
        /*0088*/ 	.byte	0x04, 0x17
        /*008a*/ 	.short	(.L_25 - .L_24)
.L_24:
        /*008c*/ 	.word	0x00000000
        /*0090*/ 	.short	0x0000
        /*0092*/ 	.short	0x0000
        /*0094*/ 	.byte	0x00, 0xf0, 0x11, 0x00


	//----- nvinfo : EIATTR_SPARSE_MMA_MASK
	.align		4
.L_25:
        /*0098*/ 	.byte	0x03, 0x50
        /*009a*/ 	.short	0x0000


	//----- nvinfo : EIATTR_MAXREG_COUNT
	.align		4
        /*009c*/ 	.byte	0x03, 0x1b
        /*009e*/ 	.short	0x00ff


	//----- nvinfo : EIATTR_NUM_BARRIERS
	.align		4
        /*00a0*/ 	.byte	0x02, 0x4c
        /*00a2*/ 	.byte	0x01
	.zero		1


	//----- nvinfo : EIATTR_MERCURY_ISA_VERSION
	.align		4
        /*00a4*/ 	.byte	0x03, 0x5f
        /*00a6*/ 	.short	0x0101


	//----- nvinfo : EIATTR_VRC_CTA_INIT_COUNT
	.align		4
        /*00a8*/ 	.byte	0x02, 0x4a
	.zero		1
	.zero		1


	//----- nvinfo : EIATTR_EXIT_INSTR_OFFSETS
	.align		4
        /*00ac*/ 	.byte	0x04, 0x1c
        /*00ae*/ 	.short	(.L_27 - .L_26)


	//   ....[0]....
.L_26:
        /*00b0*/ 	.word	0x00003230


	//----- nvinfo : EIATTR_CBANK_PARAM_SIZE
	.align		4
.L_27:
        /*00b4*/ 	.byte	0x03, 0x19
        /*00b6*/ 	.short	0x003c


	//----- nvinfo : EIATTR_PARAM_CBANK
	.align		4
        /*00b8*/ 	.byte	0x04, 0x0a
        /*00ba*/ 	.short	(.L_29 - .L_28)
	.align		4
.L_28:
        /*00bc*/ 	.word	index@(.nv.constant0._Z9kernel_v4iiiPKfiS0_iPfi)
        /*00c0*/ 	.short	0x0380
        /*00c2*/ 	.short	0x003c


	//----- nvinfo : EIATTR_SW_WAR
	.align		4
.L_29:
        /*00c4*/ 	.byte	0x04, 0x36
        /*00c6*/ 	.short	(.L_31 - .L_30)
.L_30:
        /*00c8*/ 	.word	0x00000008
.L_31:


//--------------------- .nv.callgraph             --------------------------
	.section	.nv.callgraph,"",@"SHT_CUDA_CALLGRAPH"
	.align	4
	.sectionentsize	8
	.align		4
        /*0000*/ 	.word	0x00000000
	.align		4
        /*0004*/ 	.word	0xffffffff
	.align		4
        /*0008*/ 	.word	0x00000000
	.align		4
        /*000c*/ 	.word	0xfffffffe
	.align		4
        /*0010*/ 	.word	0x00000000
	.align		4
        /*0014*/ 	.word	0xfffffffd
	.align		4
        /*0018*/ 	.word	0x00000000
	.align		4
        /*001c*/ 	.word	0xfffffffc


//--------------------- .text._Z9kernel_v4iiiPKfiS0_iPfi --------------------------
	.section	.text._Z9kernel_v4iiiPKfiS0_iPfi,"ax",@progbits
	.align	128
        .global         _Z9kernel_v4iiiPKfiS0_iPfi
        .type           _Z9kernel_v4iiiPKfiS0_iPfi,@function
        .size           _Z9kernel_v4iiiPKfiS0_iPfi,(.L_x_3 - _Z9kernel_v4iiiPKfiS0_iPfi)
        .other          _Z9kernel_v4iiiPKfiS0_iPfi,@"STO_CUDA_ENTRY STV_DEFAULT"
_Z9kernel_v4iiiPKfiS0_iPfi:
.text._Z9kernel_v4iiiPKfiS0_iPfi:
[----:B------:R-:W-:Y:S01]  /*0000*/  LDC R1, c[0x0][0x37c] ;  /* 0x0000df00ff017b82 */ /* 0x000fe20000000800 */
[----:B------:R-:W0:Y:S01]  /*0010*/  LDCU UR10, c[0x0][0x388] ;  /* 0x00007100ff0a77ac */ /* 0x000e220008000800 */
[----:B------:R-:W1:Y:S01]  /*0020*/  S2R R0, SR_TID.Y ;  /* 0x0000000000007919 */ /* 0x000e620000002200 */
[----:B------:R-:W-:Y:S01]  /*0030*/  HFMA2 R109, -RZ, RZ, 0, 0 ;  /* 0x00000000ff6d7431 */ /* 0x000fe200000001ff */
[----:B------:R-:W-:Y:S01]  /*0040*/  CS2R R76, SRZ ;  /* 0x00000000004c7805 */ /* 0x000fe2000001ff00 */
[----:B------:R-:W-:Y:S01]  /*0050*/  HFMA2 R17, -RZ, RZ, 0, 0 ;  /* 0x00000000ff117431 */ /* 0x000fe200000001ff */
[----:B------:R-:W2:Y:S01]  /*0060*/  S2R R3, SR_TID.X ;  /* 0x0000000000037919 */ /* 0x000ea20000002100 */
[----:B------:R-:W-:Y:S01]  /*0070*/  HFMA2 R111, -RZ, RZ, 0, 0 ;  /* 0x00000000ff6f7431 */ /* 0x000fe200000001ff */
[----:B------:R-:W-:Y:S02]  /*0080*/  CS2R R78, SRZ ;  /* 0x00000000004e7805 */ /* 0x000fe4000001ff00 */
[----:B------:R-:W-:-:S02]  /*0090*/  CS2R R68, SRZ ;  /* 0x0000000000447805 */ /* 0x000fc4000001ff00 */
[----:B------:R-:W-:Y:S02]  /*00a0*/  CS2R R80, SRZ ;  /* 0x0000000000507805 */ /* 0x000fe4000001ff00 */
[----:B------:R-:W-:Y:S02]  /*00b0*/  CS2R R70, SRZ ;  /* 0x0000000000467805 */ /* 0x000fe4000001ff00 */
[----:B------:R-:W-:Y:S02]  /*00c0*/  CS2R R72, SRZ ;  /* 0x0000000000487805 */ /* 0x000fe4000001ff00 */
[----:B------:R-:W-:Y:S02]  /*00d0*/  CS2R R74, SRZ ;  /* 0x00000000004a7805 */ /* 0x000fe4000001ff00 */
[----:B------:R-:W-:Y:S02]  /*00e0*/  CS2R R64, SRZ ;  /* 0x0000000000407805 */ /* 0x000fe4000001ff00 */
[----:B------:R-:W-:-:S02]  /*00f0*/  CS2R R62, SRZ ;  /* 0x00000000003e7805 */ /* 0x000fc4000001ff00 */
[----:B------:R-:W-:Y:S02]  /*0100*/  CS2R R58, SRZ ;  /* 0x00000000003a7805 */ /* 0x000fe4000001ff00 */
[----:B------:R-:W-:Y:S02]  /*0110*/  CS2R R56, SRZ ;  /* 0x0000000000387805 */ /* 0x000fe4000001ff00 */
[----:B------:R-:W-:Y:S01]  /*0120*/  CS2R R52, SRZ ;  /* 0x0000000000347805 */ /* 0x000fe2000001ff00 */
[----:B0-----:R-:W-:Y:S01]  /*0130*/  UISETP.GE.AND UP0, UPT, UR10, 0x1, UPT ;  /* 0x000000010a00788c */ /* 0x001fe2000bf06270 */
[----:B------:R-:W-:Y:S02]  /*0140*/  CS2R R40, SRZ ;  /* 0x0000000000287805 */ /* 0x000fe4000001ff00 */
        /* <DEDUP_REMOVED lines=13> */
[----:B------:R-:W-:-:S02]  /*0220*/  MOV R19, RZ ;  /* 0x000000ff00137202 */ /* 0x000fc40000000f00 */
[----:B------:R-:W-:Y:S02]  /*0230*/  CS2R R94, SRZ ;  /* 0x00000000005e7805 */ /* 0x000fe4000001ff00 */
[----:B------:R-:W-:Y:S02]  /*0240*/  MOV R107, RZ ;  /* 0x000000ff006b7202 */ /* 0x000fe40000000f00 */
[----:B------:R-:W-:Y:S02]  /*0250*/  CS2R R84, SRZ ;  /* 0x0000000000547805 */ /* 0x000fe4000001ff00 */
[----:B------:R-:W-:Y:S02]  /*0260*/  MOV R113, RZ ;  /* 0x000000ff00717202 */ /* 0x000fe40000000f00 */
[----:B------:R-:W-:Y:S01]  /*0270*/  CS2R R82, SRZ ;  /* 0x0000000000527805 */ /* 0x000fe2000001ff00 */
[----:B------:R-:W0:Y:S01]  /*0280*/  LDCU.64 UR8, c[0x0][0x358] ;  /* 0x00006b00ff0877ac */ /* 0x000e220008000a00 */
[----:B------:R-:W3:Y:S01]  /*0290*/  LDCU UR4, c[0x0][0x360] ;  /* 0x00006c00ff0477ac */ /* 0x000ee20008000800 */
[----:B-12---:R-:W-:Y:S05]  /*02a0*/  BRA.U !UP0, `(.L_x_0) ;  /* 0x0000002908647547 */ /* 0x006fea000b800000 */
[----:B------:R-:W1:Y:S01]  /*02b0*/  S2R R5, SR_CTAID.Y ;  /* 0x0000000000057919 */ /* 0x000e620000002600 */
[----:B------:R-:W2:Y:S01]  /*02c0*/  LDCU UR5, c[0x0][0x398] ;  /* 0x00007300ff0577ac */ /* 0x000ea20008000800 */
[----:B---3--:R-:W-:Y:S01]  /*02d0*/  IMAD R2, R0, UR4, R3 ;  /* 0x0000000400027c24 */ /* 0x008fe2000f8e0203 */
[----:B------:R-:W-:Y:S01]  /*02e0*/  MOV R76, RZ ;  /* 0x000000ff004c7202 */ /* 0x000fe20000000f00 */
[----:B------:R-:W3:Y:S03]  /*02f0*/  LDCU.64 UR6, c[0x0][0x390] ;  /* 0x00007200ff0677ac */ /* 0x000ee60008000a00 */
[--C-:B------:R-:W-:Y:S02]  /*0300*/  SHF.R.U32.HI R4, RZ, 0x3, R2.reuse ;  /* 0x00000003ff047819 */ /* 0x100fe40000011602 */
[----:B------:R-:W-:Y:S01]  /*0310*/  LOP3.LUT R11, R2, 0x7, RZ, 0xc0, !PT ;  /* 0x00000007020b7812 */ /* 0x000fe200078ec0ff */
[----:B------:R-:W4:Y:S01]  /*0320*/  LDCU.64 UR12, c[0x0][0x3a0] ;  /* 0x00007400ff0c77ac */ /* 0x000f220008000a00 */
[----:B------:R-:W-:Y:S01]  /*0330*/  SHF.R.U32.HI R2, RZ, 0x7, R2 ;  /* 0x00000007ff027819 */ /* 0x000fe20000011602 */
[----:B------:R-:W-:-:S03]  /*0340*/  UMOV UR4, URZ ;  /* 0x000000ff00047c82 */ /* 0x000fc60008000000 */
[----:B------:R-:W-:Y:S02]  /*0350*/  IADD3 R18, PT, PT, R2, 0x6, RZ ;  /* 0x0000000602127810 */ /* 0x000fe40007ffe0ff */
[----:B-1----:R-:W-:Y:S02]  /*0360*/  LEA R4, R5, R4, 0x7 ;  /* 0x0000000405047211 */ /* 0x002fe400078e38ff */
[----:B------:R-:W1:Y:S02]  /*0370*/  LDC R5, c[0x0][0x3a8] ;  /* 0x0000ea00ff057b82 */ /* 0x000e640000000800 */
[C---:B------:R-:W-:Y:S01]  /*0380*/  IADD3 R8, PT, PT, R4.reuse, 0x60, RZ ;  /* 0x0000006004087810 */ /* 0x040fe20007ffe0ff */
[C---:B--2---:R-:W-:Y:S01]  /*0390*/  IMAD R6, R4.reuse, UR5, RZ ;  /* 0x0000000504067c24 */ /* 0x044fe2000f8e02ff */
[C---:B------:R-:W-:Y:S02]  /*03a0*/  IADD3 R7, PT, PT, R4.reuse, 0x40, RZ ;  /* 0x0000004004077810 */ /* 0x040fe40007ffe0ff */
[----:B------:R-:W-:Y:S01]  /*03b0*/  IADD3 R4, PT, PT, R4, 0x20, RZ ;  /* 0x0000002004047810 */ /* 0x000fe20007ffe0ff */
[----:B------:R-:W-:Y:S01]  /*03c0*/  IMAD R8, R8, UR5, RZ ;  /* 0x0000000508087c24 */ /* 0x000fe2000f8e02ff */
[----:B------:R-:W-:Y:S01]  /*03d0*/  IADD3 R13, P0, PT, R6, R11, RZ ;  /* 0x0000000b060d7210 */ /* 0x000fe20007f1e0ff */
[----:B------:R-:W-:-:S02]  /*03e0*/  IMAD R7, R7, UR5, RZ ;  /* 0x0000000507077c24 */ /* 0x000fc4000f8e02ff */
[----:B------:R-:W-:Y:S01]  /*03f0*/  IMAD R4, R4, UR5, RZ ;  /* 0x0000000504047c24 */ /* 0x000fe2000f8e02ff */
[----:B------:R-:W-:Y:S02]  /*0400*/  LEA.HI.X.SX32 R6, R6, RZ, 0x1, P0 ;  /* 0x000000ff06067211 */ /* 0x000fe400000f0eff */
[----:B---3--:R-:W-:Y:S02]  /*0410*/  LEA R12, P0, R13, UR6, 0x2 ;  /* 0x000000060d0c7c11 */ /* 0x008fe4000f8010ff */
[-C--:B------:R-:W-:Y:S02]  /*0420*/  IADD3 R9, P1, PT, R7, R11.reuse, RZ ;  /* 0x0000000b07097210 */ /* 0x080fe40007f3e0ff */
[----:B------:R-:W-:Y:S02]  /*0430*/  LEA.HI.X R13, R13, UR7, R6, 0x2, P0 ;  /* 0x000000070d0d7c11 */ /* 0x000fe400080f1406 */
[-C--:B------:R-:W-:Y:S02]  /*0440*/  IADD3 R15, P0, PT, R8, R11.reuse, RZ ;  /* 0x0000000b080f7210 */ /* 0x080fe40007f1e0ff */
[----:B------:R-:W-:-:S02]  /*0450*/  IADD3 R11, P2, PT, R4, R11, RZ ;  /* 0x0000000b040b7210 */ /* 0x000fc40007f5e0ff */
[----:B------:R-:W-:Y:S01]  /*0460*/  LEA.HI.X.SX32 R16, R8, RZ, 0x1, P0 ;  /* 0x000000ff08107211 */ /* 0x000fe200000f0eff */
[----:B-1----:R-:W-:Y:S01]  /*0470*/  IMAD R18, R18, R5, RZ ;  /* 0x0000000512127224 */ /* 0x002fe200078e02ff */
[----:B------:R-:W-:Y:S02]  /*0480*/  LEA.HI.X.SX32 R6, R4, RZ, 0x1, P2 ;  /* 0x000000ff04067211 */ /* 0x000fe400010f0eff */
[----:B------:R-:W-:Y:S02]  /*0490*/  LEA R4, P0, R15, UR6, 0x2 ;  /* 0x000000060f047c11 */ /* 0x000fe4000f8010ff */
[----:B------:R-:W-:Y:S02]  /*04a0*/  LEA R10, P2, R11, UR6, 0x2 ;  /* 0x000000060b0a7c11 */ /* 0x000fe4000f8410ff */
[----:B------:R-:W-:Y:S02]  /*04b0*/  LEA.HI.X.SX32 R14, R7, RZ, 0x1, P1 ;  /* 0x000000ff070e7211 */ /* 0x000fe400008f0eff */
[----:B------:R-:W-:-:S02]  /*04c0*/  LEA.HI.X R7, R15, UR7, R16, 0x2, P0 ;  /* 0x000000070f077c11 */ /* 0x000fc400080f1410 */
[----:B------:R-:W-:Y:S02]  /*04d0*/  LEA.HI.X R11, R11, UR7, R6, 0x2, P2 ;  /* 0x000000070b0b7c11 */ /* 0x000fe400090f1406 */
[C---:B------:R-:W-:Y:S02]  /*04e0*/  LEA R8, P1, R9.reuse, UR6, 0x2 ;  /* 0x0000000609087c11 */ /* 0x040fe4000f8210ff */
[C---:B------:R-:W-:Y:S02]  /*04f0*/  IADD3 R6, PT, PT, R2.reuse, 0x2, RZ ;  /* 0x0000000202067810 */ /* 0x040fe40007ffe0ff */
[C---:B------:R-:W-:Y:S02]  /*0500*/  IADD3 R16, PT, PT, R2.reuse, 0x4, RZ ;  /* 0x0000000402107810 */ /* 0x040fe40007ffe0ff */
[----:B------:R-:W-:Y:S01]  /*0510*/  LEA.HI.X R9, R9, UR7, R14, 0x2, P1 ;  /* 0x0000000709097c11 */ /* 0x000fe200088f140e */
[-C--:B------:R-:W-:Y:S02]  /*0520*/  IMAD R14, R2, R5.reuse, RZ ;  /* 0x00000005020e7224 */ /* 0x080fe400078e02ff */
[----:B------:R-:W-:-:S02]  /*0530*/  IMAD R6, R6, R5, RZ ;  /* 0x0000000506067224 */ /* 0x000fc400078e02ff */
[----:B----4-:R-:W-:-:S07]  /*0540*/  IMAD R16, R16, R5, RZ ;  /* 0x0000000510107224 */ /* 0x010fce00078e02ff */
.L_x_1:
[----:B------:R-:W1:Y:S01]  /*0550*/  S2R R20, SR_CTAID.X ;  /* 0x0000000000147919 */ /* 0x000e620000002500 */
[----:B------:R-:W2:Y:S01]  /*0560*/  LDCU UR5, c[0x0][0x360] ;  /* 0x00006c00ff0577ac */ /* 0x000ea20008000800 */
[----:B0-----:R-:W3:Y:S04]  /*0570*/  LDG.E R32, desc[UR8][R12.64] ;  /* 0x000000080c207981 */ /* 0x001ee8000c1e1900 */
[----:B------:R-:W4:Y:S04]  /*0580*/  LDG.E R36, desc[UR8][R10.64] ;  /* 0x000000080a247981 */ /* 0x000f28000c1e1900 */
[----:B------:R-:W5:Y:S01]  /*0590*/  LDG.E R44, desc[UR8][R8.64] ;  /* 0x00000008082c7981 */ /* 0x000f62000c1e1900 */
[----:B--2---:R-:W-:-:S05]  /*05a0*/  IMAD R2, R0, UR5, R3 ;  /* 0x0000000500027c24 */ /* 0x004fca000f8e0203 */
[----:B------:R-:W-:-:S04]  /*05b0*/  LOP3.LUT R15, R2, 0x7f, RZ, 0xc0, !PT ;  /* 0x0000007f020f7812 */ /* 0x000fc800078ec0ff */
[----:B-1----:R-:W-:-:S04]  /*05c0*/  LEA R15, R20, R15, 0x7 ;  /* 0x0000000f140f7211 */ /* 0x002fc800078e38ff */
[----:B------:R-:W-:Y:S02]  /*05d0*/  SHF.R.S32.HI R21, RZ, 0x1f, R15 ;  /* 0x0000001fff157819 */ /* 0x000fe4000001140f */
[----:B------:R-:W-:-:S04]  /*05e0*/  IADD3 R20, P0, PT, R15, R14, RZ ;  /* 0x0000000e0f147210 */ /* 0x000fc80007f1e0ff */
[----:B------:R-:W-:Y:S02]  /*05f0*/  LEA.HI.X.SX32 R23, R14, R21, 0x1, P0 ;  /* 0x000000150e177211 */ /* 0x000fe400000f0eff */
[----:B------:R-:W-:-:S04]  /*0600*/  LEA R26, P0, R20, UR12, 0x2 ;  /* 0x0000000c141a7c11 */ /* 0x000fc8000f8010ff */
[----:B------:R-:W-:Y:S02]  /*0610*/  LEA.HI.X R27, R20, UR13, R23, 0x2, P0 ;  /* 0x0000000d141b7c11 */ /* 0x000fe400080f1417 */
[C---:B------:R-:W-:Y:S02]  /*0620*/  IADD3 R25, P0, PT, R15.reuse, R6, RZ ;  /* 0x000000060f197210 */ /* 0x040fe40007f1e0ff */
[C---:B------:R-:W-:Y:S01]  /*0630*/  IADD3 R23, P1, PT, R15.reuse, R16, RZ ;  /* 0x000000100f177210 */ /* 0x040fe20007f3e0ff */
[----:B------:R-:W2:Y:S01]  /*0640*/  LDG.E R47, desc[UR8][R26.64] ;  /* 0x000000081a2f7981 */ /* 0x000ea2000c1e1900 */
[----:B------:R-:W-:Y:S02]  /*0650*/  IADD3 R15, P2, PT, R15, R18, RZ ;  /* 0x000000120f0f7210 */ /* 0x000fe40007f5e0ff */
[-C--:B------:R-:W-:Y:S02]  /*0660*/  LEA.HI.X.SX32 R34, R16, R21.reuse, 0x1, P1 ;  /* 0x0000001510227211 */ /* 0x080fe400008f0eff */
[----:B------:R-:W-:-:S02]  /*0670*/  LEA.HI.X.SX32 R30, R18, R21, 0x1, P2 ;  /* 0x00000015121e7211 */ /* 0x000fc400010f0eff */
[----:B------:R-:W-:Y:S02]  /*0680*/  LEA.HI.X.SX32 R38, R6, R21, 0x1, P0 ;  /* 0x0000001506267211 */ /* 0x000fe400000f0eff */
[----:B------:R-:W-:Y:S02]  /*0690*/  LEA R22, P1, R23, UR12, 0x2 ;  /* 0x0000000c17167c11 */ /* 0x000fe4000f8210ff */
[----:B------:R-:W-:Y:S02]  /*06a0*/  LEA R20, P2, R15, UR12, 0x2 ;  /* 0x0000000c0f147c11 */ /* 0x000fe4000f8410ff */
[----:B------:R-:W-:Y:S02]  /*06b0*/  LEA R24, P0, R25, UR12, 0x2 ;  /* 0x0000000c19187c11 */ /* 0x000fe4000f8010ff */
[----:B------:R-:W-:Y:S02]  /*06c0*/  MOV R28, R4 ;  /* 0x00000004001c7202 */ /* 0x000fe40000000f00 */
[----:B------:R-:W-:-:S02]  /*06d0*/  MOV R29, R7 ;  /* 0x00000007001d7202 */ /* 0x000fc40000000f00 */
[----:B------:R-:W-:Y:S02]  /*06e0*/  LEA.HI.X R23, R23, UR13, R34, 0x2, P1 ;  /* 0x0000000d17177c11 */ /* 0x000fe400088f1422 */
[----:B------:R-:W-:Y:S01]  /*06f0*/  LEA.HI.X R21, R15, UR13, R30, 0x2, P2 ;  /* 0x0000000d0f157c11 */ /* 0x000fe200090f141e */
[----:B------:R0:W2:Y:S01]  /*0700*/  LDG.E R46, desc[UR8][R28.64] ;  /* 0x000000081c2e7981 */ /* 0x0000a2000c1e1900 */
[----:B------:R-:W-:-:S03]  /*0710*/  LEA.HI.X R25, R25, UR13, R38, 0x2, P0 ;  /* 0x0000000d19197c11 */ /* 0x000fc600080f1426 */
[----:B------:R-:W2:Y:S04]  /*0720*/  LDG.E R23, desc[UR8][R22.64] ;  /* 0x0000000816177981 */ /* 0x000ea8000c1e1900 */
[----:B------:R-:W2:Y:S04]  /*0730*/  LDG.E R49, desc[UR8][R24.64] ;  /* 0x0000000818317981 */ /* 0x000ea8000c1e1900 */
[----:B------:R1:W2:Y:S01]  /*0740*/  LDG.E R21, desc[UR8][R20.64] ;  /* 0x0000000814157981 */ /* 0x0002a2000c1e1900 */
[----:B------:R-:W1:Y:S01]  /*0750*/  S2UR UR6, SR_CgaCtaId ;  /* 0x00000000000679c3 */ /* 0x000e620000008800 */
[----:B------:R-:W-:Y:S01]  /*0760*/  UMOV UR5, 0x400 ;  /* 0x0000040000057882 */ /* 0x000fe20000000000 */
[----:B------:R-:W-:-:S02]  /*0770*/  SHF.L.U32 R15, R2, 0x9, RZ ;  /* 0x00000009020f7819 */ /* 0x000fc400000006ff */
[----:B0-----:R-:W-:Y:S02]  /*0780*/  SHF.R.U32.HI R28, RZ, 0x1, R2 ;  /* 0x00000001ff1c7819 */ /* 0x001fe40000011602 */
[----:B------:R-:W-:Y:S02]  /*0790*/  LOP3.LUT R15, R15, 0xe00, RZ, 0xc0, !PT ;  /* 0x00000e000f0f7812 */ /* 0x000fe400078ec0ff */
[----:B------:R-:W-:Y:S02]  /*07a0*/  LOP3.LUT R28, R28, 0x7ffffffc, RZ, 0xc0, !PT ;  /* 0x7ffffffc1c1c7812 */ /* 0x000fe400078ec0ff */
[----:B-1----:R-:W-:-:S04]  /*07b0*/  SHF.L.U32 R20, R2, 0x4, RZ ;  /* 0x0000000402147819 */ /* 0x002fc800000006ff */
[----:B------:R-:W-:Y:S01]  /*07c0*/  LOP3.LUT R27, R20, 0x10, RZ, 0xc0, !PT ;  /* 0x00000010141b7812 */ /* 0x000fe200078ec0ff */
[----:B------:R-:W-:Y:S02]  /*07d0*/  ULEA UR7, UR6, UR5, 0x18 ;  /* 0x0000000506077291 */ /* 0x000fe4000f8ec0ff */
[----:B------:R-:W-:-:S04]  /*07e0*/  UIADD3 UR5, UPT, UPT, UR5, 0x1000, URZ ;  /* 0x0000100005057890 */ /* 0x000fc8000fffe0ff */
[----:B------:R-:W-:Y:S02]  /*07f0*/  IADD3 R45, PT, PT, R28, UR7, R15 ;  /* 0x000000071c2d7c10 */ /* 0x000fe4000fffe00f */
[----:B------:R-:W-:Y:S01]  /*0800*/  SHF.L.U32 R15, R2, 0x2, RZ ;  /* 0x00000002020f7819 */ /* 0x000fe200000006ff */
[----:B------:R-:W-:-:S03]  /*0810*/  ULEA UR5, UR6, UR5, 0x18 ;  /* 0x0000000506057291 */ /* 0x000fc6000f8ec0ff */
[C---:B------:R-:W-:Y:S02]  /*0820*/  LOP3.LUT R20, R15.reuse, 0x1fc, RZ, 0xc0, !PT ;  /* 0x000001fc0f147812 */ /* 0x040fe400078ec0ff */
[----:B------:R-:W-:-:S04]  /*0830*/  LOP3.LUT R15, R15, 0xfffffe00, RZ, 0xc0, !PT ;  /* 0xfffffe000f0f7812 */ /* 0x000fc800078ec0ff */
[----:B------:R-:W-:Y:S02]  /*0840*/  IADD3 R20, PT, PT, R15, UR5, R20 ;  /* 0x000000050f147c10 */ /* 0x000fe4000fffe014 */
[C---:B------:R-:W-:Y:S02]  /*0850*/  SHF.L.U32 R22, R2.reuse, 0x3, RZ ;  /* 0x0000000302167819 */ /* 0x040fe400000006ff */
[----:B------:R-:W-:Y:S02]  /*0860*/  SHF.L.U32 R24, R2, 0x1, RZ ;  /* 0x0000000102187819 */ /* 0x000fe400000006ff */
[----:B------:R-:W-:Y:S02]  /*0870*/  LOP3.LUT R25, R22, 0x70, RZ, 0xc0, !PT ;  /* 0x0000007016197812 */ /* 0x000fe400078ec0ff */
[----:B------:R-:W-:Y:S02]  /*0880*/  LOP3.LUT R27, R27, 0x20, R24, 0xf8, !PT ;  /* 0x000000201b1b7812 */ /* 0x000fe400078ef818 */
[----:B------:R-:W-:-:S02]  /*0890*/  LOP3.LUT R2, R25, 0x3fff80, R2, 0xf8, !PT ;  /* 0x003fff8019027812 */ /* 0x000fc400078ef802 */
[----:B------:R-:W-:Y:S01]  /*08a0*/  LOP3.LUT R15, R27, 0xc0, R24, 0xf8, !PT ;  /* 0x000000c01b0f7812 */ /* 0x000fe200078ef818 */
[----:B---3--:R-:W-:Y:S04]  /*08b0*/  STS [R45], R32 ;  /* 0x000000202d007388 */ /* 0x008fe80000000800 */
[----:B----4-:R-:W-:Y:S04]  /*08c0*/  STS [R45+0x80], R36 ;  /* 0x000080242d007388 */ /* 0x010fe80000000800 */
[----:B-----5:R-:W-:Y:S04]  /*08d0*/  STS [R45+0x100], R44 ;  /* 0x0001002c2d007388 */ /* 0x020fe80000000800 */
[----:B--2---:R-:W-:Y:S04]  /*08e0*/  STS [R45+0x180], R46 ;  /* 0x0001802e2d007388 */ /* 0x004fe80000000800 */
[----:B------:R-:W-:Y:S04]  /*08f0*/  STS [R20], R47 ;  /* 0x0000002f14007388 */ /* 0x000fe80000000800 */
[----:B------:R-:W-:Y:S04]  /*0900*/  STS [R20+0x400], R49 ;  /* 0x0004003114007388 */ /* 0x000fe80000000800 */
[----:B------:R-:W-:Y:S04]  /*0910*/  STS [R20+0x800], R23 ;  /* 0x0008001714007388 */ /* 0x000fe80000000800 */
[----:B------:R-:W-:Y:S01]  /*0920*/  STS [R20+0xc00], R21 ;  /* 0x000c001514007388 */ /* 0x000fe20000000800 */
[----:B------:R-:W-:Y:S06]  /*0930*/  BAR.SYNC.DEFER_BLOCKING 0x0 ;  /* 0x0000000000007b1d */ /* 0x000fec0000010000 */
[----:B------:R-:W-:Y:S04]  /*0940*/  LDS.128 R24, [R2+UR7] ;  /* 0x0000000702187984 */ /* 0x000fe80008000c00 */
[----:B------:R-:W0:Y:S04]  /*0950*/  LDS.128 R28, [R15+UR5] ;  /* 0x000000050f1c7984 */ /* 0x000e280008000c00 */
[----:B------:R-:W1:Y:S04]  /*0960*/  LDS.128 R32, [R15+UR5+0x100] ;  /* 0x000100050f207984 */ /* 0x000e680008000c00 */
[----:B------:R-:W2:Y:S04]  /*0970*/  LDS.128 R36, [R2+UR7+0x100] ;  /* 0x0001000702247984 */ /* 0x000ea80008000c00 */
[----:B------:R-:W-:Y:S04]  /*0980*/  LDS.128 R20, [R2+UR7+0x200] ;  /* 0x0002000702147984 */ /* 0x000fe80008000c00 */
[----:B------:R-:W3:Y:S04]  /*0990*/  LDS.128 R48, [R15+UR5+0x200] ;  /* 0x000200050f307984 */ /* 0x000ee80008000c00 */
[----:B------:R-:W4:Y:S01]  /*09a0*/  LDS.128 R44, [R15+UR5+0x300] ;  /* 0x000300050f2c7984 */ /* 0x000f220008000c00 */
[C---:B0-----:R-:W-:Y:S01]  /*09b0*/  FFMA R95, R24.reuse, R28, R95 ;  /* 0x0000001c185f7223 */ /* 0x041fe2000000005f */
[C---:B------:R-:W-:Y:S01]  /*09c0*/  FFMA R82, R24.reuse, R29, R82 ;  /* 0x0000001d18527223 */ /* 0x040fe20000000052 */
[C---:B------:R-:W-:Y:S01]  /*09d0*/  FFMA R91, R24.reuse, R30, R91 ;  /* 0x0000001e185b7223 */ /* 0x040fe2000000005b */
[C---:B------:R-:W-:Y:S01]  /*09e0*/  FFMA R84, R24.reuse, R31, R84 ;  /* 0x0000001f18547223 */ /* 0x040fe20000000054 */
[C---:B-1----:R-:W-:Y:S01]  /*09f0*/  FFMA R93, R24.reuse, R32, R93 ;  /* 0x00000020185d7223 */ /* 0x042fe2000000005d */
[C---:B------:R-:W-:Y:S01]  /*0a00*/  FFMA R86, R24.reuse, R33, R86 ;  /* 0x0000002118567223 */ /* 0x040fe20000000056 */
[C---:B------:R-:W-:Y:S01]  /*0a10*/  FFMA R89, R24.reuse, R34, R89 ;  /* 0x0000002218597223 */ /* 0x040fe20000000059 */
[----:B------:R-:W-:Y:S01]  /*0a20*/  FFMA R96, R24, R35, R96 ;  /* 0x0000002318607223 */ /* 0x000fe20000000060 */
[----:B------:R-:W-:Y:S01]  /*0a30*/  FFMA R103, R28, R25, R103 ;  /* 0x000000191c677223 */ /* 0x000fe20000000067 */
[C---:B------:R-:W-:Y:S01]  /*0a40*/  FFMA R94, R25.reuse, R29, R94 ;  /* 0x0000001d195e7223 */ /* 0x040fe2000000005e */
[C---:B------:R-:W-:Y:S01]  /*0a50*/  FFMA R99, R25.reuse, R30, R99 ;  /* 0x0000001e19637223 */ /* 0x040fe20000000063 */
[C---:B------:R-:W-:Y:S01]  /*0a60*/  FFMA R92, R25.reuse, R31, R92 ;  /* 0x0000001f195c7223 */ /* 0x040fe2000000005c */
[----:B------:R-:W-:Y:S01]  /*0a70*/  FFMA R97, R32, R25, R97 ;  /* 0x0000001920617223 */ /* 0x000fe20000000061 */
[C---:B------:R-:W-:Y:S01]  /*0a80*/  FFMA R90, R25.reuse, R33, R90 ;  /* 0x00000021195a7223 */ /* 0x040fe2000000005a */
[C---:B------:R-:W-:Y:S01]  /*0a90*/  FFMA R101, R25.reuse, R34, R101 ;  /* 0x0000002219657223 */ /* 0x040fe20000000065 */
[----:B------:R-:W-:Y:S01]  /*0aa0*/  FFMA R102, R25, R35, R102 ;  /* 0x0000002319667223 */ /* 0x000fe20000000066 */
        /* <DEDUP_REMOVED lines=16> */
[C---:B--2---:R-:W-:Y:S01]  /*0bb0*/  FFMA R57, R28.reuse, R36, R57 ;  /* 0x000000241c397223 */ /* 0x044fe20000000039 */
[C---:B------:R-:W-:Y:S01]  /*0bc0*/  FFMA R52, R28.reuse, R37, R52 ;  /* 0x000000251c347223 */ /* 0x040fe20000000034 */
[CC--:B------:R-:W-:Y:S01]  /*0bd0*/  FFMA R27, R28.reuse, R38.reuse, R41 ;  /* 0x000000261c1b7223 */ /* 0x0c0fe20000000029 */
[----:B------:R-:W-:Y:S01]  /*0be0*/  FFMA R56, R28, R39, R56 ;  /* 0x000000271c387223 */ /* 0x000fe20000000038 */
[C---:B------:R-:W-:Y:S01]  /*0bf0*/  FFMA R55, R36.reuse, R29, R55 ;  /* 0x0000001d24377223 */ /* 0x040fe20000000037 */
[C---:B------:R-:W-:Y:S01]  /*0c00*/  FFMA R26, R29.reuse, R37, R40 ;  /* 0x000000251d1a7223 */ /* 0x040fe20000000028 */
[C---:B------:R-:W-:Y:S01]  /*0c10*/  FFMA R53, R29.reuse, R38, R53 ;  /* 0x000000261d357223 */ /* 0x040fe20000000035 */
[----:B------:R-:W-:Y:S01]  /*0c20*/  FFMA R58, R29, R39, R58 ;  /* 0x000000271d3a7223 */ /* 0x000fe2000000003a */
[----:B------:R-:W-:Y:S01]  /*0c30*/  FFMA R63, R36, R30, R63 ;  /* 0x0000001e243f7223 */ /* 0x000fe2000000003f */
[C---:B------:R-:W-:Y:S01]  /*0c40*/  FFMA R61, R30.reuse, R37, R61 ;  /* 0x000000251e3d7223 */ /* 0x040fe2000000003d */
[CC--:B------:R-:W-:Y:S01]  /*0c50*/  FFMA R59, R30.reuse, R38.reuse, R59 ;  /* 0x000000261e3b7223 */ /* 0x0c0fe2000000003b */
[----:B------:R-:W-:Y:S01]  /*0c60*/  FFMA R62, R30, R39, R62 ;  /* 0x000000271e3e7223 */ /* 0x000fe2000000003e */
[----:B------:R-:W-:Y:S01]  /*0c70*/  FFMA R67, R36, R31, R67 ;  /* 0x0000001f24437223 */ /* 0x000fe20000000043 */
[C---:B------:R-:W-:Y:S01]  /*0c80*/  FFMA R60, R31.reuse, R37, R60 ;  /* 0x000000251f3c7223 */ /* 0x040fe2000000003c */
[C---:B------:R-:W-:Y:S01]  /*0c90*/  FFMA R65, R31.reuse, R38, R65 ;  /* 0x000000261f417223 */ /* 0x040fe20000000041 */
[----:B------:R-:W-:Y:S01]  /*0ca0*/  FFMA R64, R31, R39, R64 ;  /* 0x000000271f407223 */ /* 0x000fe20000000040 */
[----:B---3--:R-:W-:Y:S01]  /*0cb0*/  FFMA R113, R48, R22, R113 ;  /* 0x0000001630717223 */ /* 0x008fe20000000071 */
[----:B------:R-:W0:Y:S01]  /*0cc0*/  LDS.128 R28, [R2+UR7+0x300] ;  /* 0x00030007021c7984 */ /* 0x000e220008000c00 */
[C---:B------:R-:W-:Y:S01]  /*0cd0*/  FFMA R111, R22.reuse, R49, R111 ;  /* 0x00000031166f7223 */ /* 0x040fe2000000006f */
[C---:B------:R-:W-:Y:S01]  /*0ce0*/  FFMA R107, R22.reuse, R50, R107 ;  /* 0x00000032166b7223 */ /* 0x040fe2000000006b */
[----:B------:R-:W-:Y:S01]  /*0cf0*/  FFMA R100, R22, R51, R100 ;  /* 0x0000003316647223 */ /* 0x000fe20000000064 */
[----:B----4-:R-:W-:Y:S01]  /*0d00*/  FFMA R105, R44, R22, R105 ;  /* 0x000000162c697223 */ /* 0x010fe20000000069 */
[C---:B------:R-:W-:Y:S01]  /*0d10*/  FFMA R98, R22.reuse, R45, R98 ;  /* 0x0000002d16627223 */ /* 0x040fe20000000062 */
[C---:B------:R-:W-:Y:S01]  /*0d20*/  FFMA R109, R22.reuse, R46, R109 ;  /* 0x0000002e166d7223 */ /* 0x040fe2000000006d */
[----:B------:R-:W-:Y:S01]  /*0d30*/  FFMA R104, R22, R47, R104 ;  /* 0x0000002f16687223 */ /* 0x000fe20000000068 */
[----:B------:R-:W-:Y:S01]  /*0d40*/  FFMA R75, R32, R36, R75 ;  /* 0x00000024204b7223 */ /* 0x000fe2000000004b */
[C---:B------:R-:W-:Y:S01]  /*0d50*/  FFMA R73, R36.reuse, R33, R73 ;  /* 0x0000002124497223 */ /* 0x040fe20000000049 */
[C---:B------:R-:W-:Y:S01]  /*0d60*/  FFMA R71, R36.reuse, R34, R71 ;  /* 0x0000002224477223 */ /* 0x040fe20000000047 */
[----:B------:R-:W-:Y:S01]  /*0d70*/  FFMA R70, R36, R35, R70 ;  /* 0x0000002324467223 */ /* 0x000fe20000000046 */
[-C--:B------:R-:W-:Y:S01]  /*0d80*/  FFMA R81, R32, R37.reuse, R81 ;  /* 0x0000002520517223 */ /* 0x080fe20000000051 */
[-C--:B------:R-:W-:Y:S01]  /*0d90*/  FFMA R68, R33, R37.reuse, R68 ;  /* 0x0000002521447223 */ /* 0x080fe20000000044 */
[-C--:B------:R-:W-:Y:S01]  /*0da0*/  FFMA R79, R34, R37.reuse, R79 ;  /* 0x00000025224f7223 */ /* 0x080fe2000000004f */
        /* <DEDUP_REMOVED lines=9> */
[C---:B------:R-:W-:Y:S01]  /*0e40*/  FFMA R95, R20.reuse, R48, R95 ;  /* 0x00000030145f7223 */ /* 0x040fe2000000005f */
[C---:B------:R-:W-:Y:S01]  /*0e50*/  FFMA R82, R20.reuse, R49, R82 ;  /* 0x0000003114527223 */ /* 0x040fe20000000052 */
[C---:B------:R-:W-:Y:S01]  /*0e60*/  FFMA R91, R20.reuse, R50, R91 ;  /* 0x00000032145b7223 */ /* 0x040fe2000000005b */
[C---:B------:R-:W-:Y:S01]  /*0e70*/  FFMA R84, R20.reuse, R51, R84 ;  /* 0x0000003314547223 */ /* 0x040fe20000000054 */
[C---:B------:R-:W-:Y:S01]  /*0e80*/  FFMA R93, R20.reuse, R44, R93 ;  /* 0x0000002c145d7223 */ /* 0x040fe2000000005d */
        /* <DEDUP_REMOVED lines=11> */
[C---:B------:R-:W-:Y:S01]  /*0f40*/  FFMA R22, R23.reuse, R51, R66 ;  /* 0x0000003317167223 */ /* 0x040fe20000000042 */
[----:B------:R-:W-:Y:S01]  /*0f50*/  LDS.128 R40, [R2+UR7+0x400] ;  /* 0x0004000702287984 */ /* 0x000fe20008000c00 */
[----:B------:R-:W-:Y:S01]  /*0f60*/  FFMA R17, R48, R23, R17 ;  /* 0x0000001730117223 */ /* 0x000fe20000000011 */
[C---:B------:R-:W-:Y:S01]  /*0f70*/  FFMA R20, R23.reuse, R49, R78 ;  /* 0x0000003117147223 */ /* 0x040fe2000000004e */
[C---:B------:R-:W-:Y:S01]  /*0f80*/  FFMA R19, R23.reuse, R50, R19 ;  /* 0x0000003217137223 */ /* 0x040fe20000000013 */
[----:B------:R-:W1:Y:S01]  /*0f90*/  LDS.128 R32, [R15+UR5+0x400] ;  /* 0x000400050f207984 */ /* 0x000e620008000c00 */
[----:B------:R-:W-:Y:S01]  /*0fa0*/  FFMA R21, R44, R23, R69 ;  /* 0x000000172c157223 */ /* 0x000fe20000000045 */
[C---:B------:R-:W-:Y:S01]  /*0fb0*/  FFMA R24, R23.reuse, R45, R24 ;  /* 0x0000002d17187223 */ /* 0x040fe20000000018 */
[C---:B------:R-:W-:Y:S01]  /*0fc0*/  FFMA R25, R23.reuse, R46, R25 ;  /* 0x0000002e17197223 */ /* 0x040fe20000000019 */
[----:B------:R-:W2:Y:S01]  /*0fd0*/  LDS.128 R36, [R15+UR5+0x500] ;  /* 0x000500050f247984 */ /* 0x000ea20008000c00 */
[----:B------:R-:W-:Y:S01]  /*0fe0*/  FFMA R66, R23, R47, R54 ;  /* 0x0000002f17427223 */ /* 0x000fe20000000036 */
[C---:B0-----:R-:W-:Y:S01]  /*0ff0*/  FFMA R57, R48.reuse, R28, R57 ;  /* 0x0000001c30397223 */ /* 0x041fe20000000039 */
        /* <DEDUP_REMOVED lines=15> */
[----:B------:R-:W-:Y:S01]  /*10f0*/  FFMA R75, R44, R28, R75 ;  /* 0x0000001c2c4b7223 */ /* 0x000fe2000000004b */
[----:B------:R-:W0:Y:S01]  /*1100*/  LDS.128 R48, [R2+UR7+0x500] ;  /* 0x0005000702307984 */ /* 0x000e220008000c00 */
        /* <DEDUP_REMOVED lines=15> */
[----:B------:R-:W-:Y:S01]  /*1200*/  LDS.128 R52, [R15+UR5+0x700] ;  /* 0x000700050f347984 */ /* 0x000fe20008000c00 */
[C---:B-1----:R-:W-:Y:S01]  /*1210*/  FFMA R95, R40.reuse, R32, R95 ;  /* 0x00000020285f7223 */ /* 0x042fe2000000005f */
[C---:B------:R-:W-:Y:S01]  /*1220*/  FFMA R82, R40.reuse, R33, R82 ;  /* 0x0000002128527223 */ /* 0x040fe20000000052 */
[C---:B------:R-:W-:Y:S01]  /*1230*/  FFMA R91, R40.reuse, R34, R91 ;  /* 0x00000022285b7223 */ /* 0x040fe2000000005b */
[C---:B------:R-:W-:Y:S01]  /*1240*/  FFMA R84, R40.reuse, R35, R84 ;  /* 0x0000002328547223 */ /* 0x040fe20000000054 */
[C---:B--2---:R-:W-:Y:S01]  /*1250*/  FFMA R93, R40.reuse, R36, R93 ;  /* 0x00000024285d7223 */ /* 0x044fe2000000005d */
        /* <DEDUP_REMOVED lines=19> */
[----:B------:R-:W-:Y:S01]  /*1390*/  LDS.128 R28, [R2+UR7+0x600] ;  /* 0x00060007021c7984 */ /* 0x000fe20008000c00 */
[----:B------:R-:W-:Y:S01]  /*13a0*/  FFMA R17, R32, R43, R17 ;  /* 0x0000002b20117223 */ /* 0x000fe20000000011 */
[C---:B------:R-:W-:Y:S01]  /*13b0*/  FFMA R40, R43.reuse, R33, R20 ;  /* 0x000000212b287223 */ /* 0x040fe20000000014 */
[C---:B------:R-:W-:Y:S01]  /*13c0*/  FFMA R19, R43.reuse, R34, R19 ;  /* 0x000000222b137223 */ /* 0x040fe20000000013 */
[----:B------:R-:W1:Y:S01]  /*13d0*/  LDS.128 R44, [R15+UR5+0x600] ;  /* 0x000600050f2c7984 */ /* 0x000e620008000c00 */
[C---:B------:R-:W-:Y:S01]  /*13e0*/  FFMA R42, R43.reuse, R35, R22 ;  /* 0x000000232b2a7223 */ /* 0x040fe20000000016 */
[----:B------:R-:W-:Y:S01]  /*13f0*/  FFMA R41, R36, R43, R21 ;  /* 0x0000002b24297223 */ /* 0x000fe20000000015 */
[C---:B------:R-:W-:Y:S01]  /*1400*/  FFMA R24, R43.reuse, R37, R24 ;  /* 0x000000252b187223 */ /* 0x040fe20000000018 */
[C---:B------:R-:W-:Y:S01]  /*1410*/  FFMA R25, R43.reuse, R38, R25 ;  /* 0x000000262b197223 */ /* 0x040fe20000000019 */
[----:B------:R-:W-:Y:S01]  /*1420*/  FFMA R66, R43, R39, R66 ;  /* 0x000000272b427223 */ /* 0x000fe20000000042 */
[----:B0-----:R-:W-:-:S02]  /*1430*/  FFMA R43, R48, R33, R23 ;  /* 0x00000021302b7223 */ /* 0x001fc40000000017 */
[----:B------:R-:W0:Y:S01]  /*1440*/  LDS.128 R20, [R2+UR7+0x700] ;  /* 0x0007000702147984 */ /* 0x000e220008000c00 */
[C---:B------:R-:W-:Y:S01]  /*1450*/  FFMA R27, R32.reuse, R50, R27 ;  /* 0x00000032201b7223 */ /* 0x040fe2000000001b */
[CC--:B------:R-:W-:Y:S01]  /*1460*/  FFMA R26, R33.reuse, R49.reuse, R26 ;  /* 0x00000031211a7223 */ /* 0x0c0fe2000000001a */
[C---:B------:R-:W-:Y:S01]  /*1470*/  FFMA R57, R32.reuse, R48, R57 ;  /* 0x0000003020397223 */ /* 0x040fe20000000039 */
[C---:B------:R-:W-:Y:S01]  /*1480*/  FFMA R78, R32.reuse, R49, R78 ;  /* 0x00000031204e7223 */ /* 0x040fe2000000004e */
[-C--:B------:R-:W-:Y:S01]  /*1490*/  FFMA R56, R32, R51.reuse, R56 ;  /* 0x0000003320387223 */ /* 0x080fe20000000038 */
        /* <DEDUP_REMOVED lines=26> */
[C---:B-1----:R-:W-:Y:S01]  /*1640*/  FFMA R95, R28.reuse, R44, R95 ;  /* 0x0000002c1c5f7223 */ /* 0x042fe2000000005f */
        /* <DEDUP_REMOVED lines=20> */
[----:B------:R-:W-:Y:S01]  /*1790*/  FFMA R100, R30, R47, R100 ;  /* 0x0000002f1e647223 */ /* 0x000fe20000000064 */
[----:B------:R-:W-:Y:S01]  /*17a0*/  FFMA R105, R52, R30, R105 ;  /* 0x0000001e34697223 */ /* 0x000fe20000000069 */
[C---:B------:R-:W-:Y:S01]  /*17b0*/  FFMA R98, R30.reuse, R53, R98 ;  /* 0x000000351e627223 */ /* 0x040fe20000000062 */
[----:B------:R-:W2:Y:S01]  /*17c0*/  LDS.128 R48, [R15+UR5+0x900] ;  /* 0x000900050f307984 */ /* 0x000ea20008000c00 */
        /* <DEDUP_REMOVED lines=10> */
[C---:B0-----:R-:W-:Y:S01]  /*1870*/  FFMA R31, R44.reuse, R22, R27 ;  /* 0x000000162c1f7223 */ /* 0x041fe2000000001b */
[CC--:B------:R-:W-:Y:S01]  /*1880*/  FFMA R30, R45.reuse, R21.reuse, R26 ;  /* 0x000000152d1e7223 */ /* 0x0c0fe2000000001a */
[C---:B------:R-:W-:Y:S01]  /*1890*/  FFMA R57, R44.reuse, R20, R57 ;  /* 0x000000142c397223 */ /* 0x040fe20000000039 */
[----:B------:R-:W0:Y:S01]  /*18a0*/  LDS.128 R24, [R2+UR7+0x900] ;  /* 0x0009000702187984 */ /* 0x000e220008000c00 */
[C---:B------:R-:W-:Y:S01]  /*18b0*/  FFMA R78, R44.reuse, R21, R78 ;  /* 0x000000152c4e7223 */ /* 0x040fe2000000004e */
[----:B------:R-:W-:Y:S01]  /*18c0*/  FFMA R56, R44, R23, R56 ;  /* 0x000000172c387223 */ /* 0x000fe20000000038 */
        /* <DEDUP_REMOVED lines=27> */
[----:B------:R-:W-:Y:S04]  /*1a80*/  LDS.128 R44, [R15+UR5+0xa00] ;  /* 0x000a00050f2c7984 */ /* 0x000fe80008000c00 */
[----:B------:R-:W3:Y:S04]  /*1a90*/  LDS.128 R20, [R2+UR7+0xa00] ;  /* 0x000a000702147984 */ /* 0x000ee80008000c00 */
[----:B------:R-:W4:Y:S01]  /*1aa0*/  LDS.128 R52, [R15+UR5+0xb00] ;  /* 0x000b00050f347984 */ /* 0x000f220008000c00 */
        /* <DEDUP_REMOVED lines=17> */
[-C--:B------:R-:W-:Y:S01]  /*1bc0*/  FFMA R32, R34, R49.reuse, R98 ;  /* 0x0000003122207223 */ /* 0x080fe20000000062 */
[C---:B------:R-:W-:Y:S01]  /*1bd0*/  FFMA R98, R35.reuse, R49, R28 ;  /* 0x0000003123627223 */ /* 0x040fe2000000001c */
[----:B------:R-:W-:Y:S01]  /*1be0*/  FFMA R105, R35, R50, R29 ;  /* 0x0000003223697223 */ /* 0x000fe2000000001d */
[----:B0-----:R-:W-:Y:S01]  /*1bf0*/  FFMA R115, R36, R26, R31 ;  /* 0x0000001a24737223 */ /* 0x001fe2000000001f */
[----:B------:R-:W-:-:S02]  /*1c00*/  FFMA R106, R37, R25, R30 ;  /* 0x00000019256a7223 */ /* 0x000fc4000000001e */
[----:B------:R-:W0:Y:S01]  /*1c10*/  LDS.128 R28, [R2+UR7+0xb00] ;  /* 0x000b0007021c7984 */ /* 0x000e220008000c00 */
[----:B------:R-:W-:Y:S01]  /*1c20*/  FFMA R113, R36, R34, R113 ;  /* 0x0000002224717223 */ /* 0x000fe20000000071 */
        /* <DEDUP_REMOVED lines=10> */
[C---:B---3--:R-:W-:Y:S01]  /*1cd0*/  FFMA R95, R20.reuse, R44, R95 ;  /* 0x0000002c145f7223 */ /* 0x048fe2000000005f */
[C---:B------:R-:W-:Y:S01]  /*1ce0*/  FFMA R82, R20.reuse, R45, R82 ;  /* 0x0000002d14527223 */ /* 0x040fe20000000052 */
[C---:B------:R-:W-:Y:S01]  /*1cf0*/  FFMA R91, R20.reuse, R46, R91 ;  /* 0x0000002e145b7223 */ /* 0x040fe2000000005b */
[C---:B------:R-:W-:Y:S01]  /*1d00*/  FFMA R84, R20.reuse, R47, R84 ;  /* 0x0000002f14547223 */ /* 0x040fe20000000054 */
[C---:B----4-:R-:W-:Y:S01]  /*1d10*/  FFMA R93, R20.reuse, R52, R93 ;  /* 0x00000034145d7223 */ /* 0x050fe2000000005d */
        /* <DEDUP_REMOVED lines=43> */
[----:B------:R-:W-:Y:S01]  /*1fd0*/  FFMA R20, R22, R53, R32 ;  /* 0x0000003516147223 */ /* 0x000fe20000000020 */
[----:B------:R-:W-:Y:S04]  /*1fe0*/  LDS.128 R24, [R2+UR7+0xc00] ;  /* 0x000c000702187984 */ /* 0x000fe80008000c00 */
[----:B------:R-:W-:Y:S04]  /*1ff0*/  LDS.128 R36, [R15+UR5+0xc00] ;  /* 0x000c00050f247984 */ /* 0x000fe80008000c00 */
[----:B------:R-:W1:Y:S01]  /*2000*/  LDS.128 R32, [R15+UR5+0xd00] ;  /* 0x000d00050f207984 */ /* 0x000e620008000c00 */
[C---:B------:R-:W-:Y:S01]  /*2010*/  FFMA R48, R23.reuse, R45, R40 ;  /* 0x0000002d17307223 */ /* 0x040fe20000000028 */
[----:B------:R-:W-:Y:S01]  /*2020*/  FFMA R49, R52, R23, R41 ;  /* 0x0000001734317223 */ /* 0x000fe20000000029 */
        /* <DEDUP_REMOVED lines=12> */
[----:B0-----:R-:W-:Y:S01]  /*20f0*/  FFMA R51, R28, R45, R43 ;  /* 0x0000002d1c337223 */ /* 0x001fe2000000002b */
        /* <DEDUP_REMOVED lines=19> */
[CC--:B------:R-:W-:Y:S01]  /*2230*/  FFMA R115, R44.reuse, R30.reuse, R115 ;  /* 0x0000001e2c737223 */ /* 0x0c0fe20000000073 */
        /* <DEDUP_REMOVED lines=12> */
[----:B-1----:R-:W-:Y:S01]  /*2300*/  FFMA R53, R32, R26, R21 ;  /* 0x0000001a20357223 */ /* 0x002fe20000000015 */
[----:B------:R-:W-:Y:S01]  /*2310*/  FFMA R52, R26, R33, R20 ;  /* 0x000000211a347223 */ /* 0x000fe20000000014 */
        /* <DEDUP_REMOVED lines=24> */
[----:B------:R-:W-:Y:S01]  /*24a0*/  LDS.128 R28, [R15+UR5+0xe00] ;  /* 0x000e00050f1c7984 */ /* 0x000fe20008000c00 */
[----:B------:R-:W-:Y:S01]  /*24b0*/  FFMA R17, R36, R27, R17 ;  /* 0x0000001b24117223 */ /* 0x000fe20000000011 */
[C---:B------:R-:W-:Y:S01]  /*24c0*/  FFMA R19, R27.reuse, R38, R19 ;  /* 0x000000261b137223 */ /* 0x040fe20000000013 */
[C---:B------:R-:W-:Y:S01]  /*24d0*/  FFMA R50, R27.reuse, R39, R50 ;  /* 0x000000271b327223 */ /* 0x040fe20000000032 */
[----:B------:R1:W-:Y:S01]  /*24e0*/  LDS.128 R20, [R15+UR5+0xf00] ;  /* 0x000f00050f147984 */ /* 0x0003e20008000c00 */
[C---:B------:R-:W-:Y:S01]  /*24f0*/  FFMA R48, R27.reuse, R33, R98 ;  /* 0x000000211b307223 */ /* 0x040fe20000000062 */
[C---:B------:R-:W-:Y:S01]  /*2500*/  FFMA R49, R27.reuse, R34, R105 ;  /* 0x000000221b317223 */ /* 0x040fe20000000069 */
[----:B------:R-:W-:Y:S01]  /*2510*/  FFMA R110, R27, R35, R66 ;  /* 0x000000231b6e7223 */ /* 0x000fe20000000042 */
[----:B------:R-:W2:Y:S04]  /*2520*/  LDS.128 R44, [R2+UR7+0xe00] ;  /* 0x000e0007022c7984 */ /* 0x000ea80008000c00 */
[----:B------:R-:W3:Y:S01]  /*2530*/  LDS.128 R24, [R2+UR7+0xf00] ;  /* 0x000f000702187984 */ /* 0x000ee20008000c00 */
[----:B------:R-:W-:-:S04]  /*2540*/  UIADD3 UR4, UPT, UPT, UR4, 0x8, URZ ;  /* 0x0000000804047890 */ /* 0x000fc8000fffe0ff */
[----:B------:R-:W-:Y:S01]  /*2550*/  UISETP.GE.AND UP0, UPT, UR4, UR10, UPT ;  /* 0x0000000a0400728c */ /* 0x000fe2000bf06270 */
[C---:B0-----:R-:W-:Y:S01]  /*2560*/  FFMA R57, R36.reuse, R40, R57 ;  /* 0x0000002824397223 */ /* 0x041fe20000000039 */
[C---:B------:R-:W-:Y:S01]  /*2570*/  FFMA R108, R36.reuse, R41, R78 ;  /* 0x00000029246c7223 */ /* 0x040fe2000000004e */
[CC--:B------:R-:W-:Y:S01]  /*2580*/  FFMA R115, R36.reuse, R42.reuse, R115 ;  /* 0x0000002a24737223 */ /* 0x0c0fe20000000073 */
[----:B------:R-:W-:Y:S01]  /*2590*/  FFMA R56, R36, R43, R56 ;  /* 0x0000002b24387223 */ /* 0x000fe20000000038 */
[C---:B------:R-:W-:Y:S01]  /*25a0*/  FFMA R51, R40.reuse, R37, R51 ;  /* 0x0000002528337223 */ /* 0x040fe20000000033 */
[C---:B------:R-:W-:Y:S01]  /*25b0*/  FFMA R106, R37.reuse, R41, R106 ;  /* 0x00000029256a7223 */ /* 0x040fe2000000006a */
[C---:B-1----:R-:W-:Y:S01]  /*25c0*/  FFMA R15, R37.reuse, R42, R69 ;  /* 0x0000002a250f7223 */ /* 0x042fe20000000045 */
        /* <DEDUP_REMOVED lines=25> */
[----:B------:R-:W-:-:S02]  /*2760*/  IADD3 R4, P0, PT, R4, 0x20, RZ ;  /* 0x0000002004047810 */ /* 0x000fc40007f1e0ff */
[----:B------:R-:W-:Y:S02]  /*2770*/  IADD3 R8, P1, PT, R8, 0x20, RZ ;  /* 0x0000002008087810 */ /* 0x000fe40007f3e0ff */
[----:B------:R-:W-:Y:S02]  /*2780*/  IADD3 R10, P2, PT, R10, 0x20, RZ ;  /* 0x000000200a0a7810 */ /* 0x000fe40007f5e0ff */
[----:B------:R-:W-:Y:S01]  /*2790*/  IADD3 R12, P3, PT, R12, 0x20, RZ ;  /* 0x000000200c0c7810 */ /* 0x000fe20007f7e0ff */
[----:B--2---:R-:W-:Y:S01]  /*27a0*/  FFMA R105, R20, R46, R53 ;  /* 0x0000002e14697223 */ /* 0x004fe20000000035 */
        /* <DEDUP_REMOVED lines=25> */
[C---:B------:R-:W-:Y:S01]  /*2940*/  FFMA R17, R28.reuse, R47, R17 ;  /* 0x0000002f1c117223 */ /* 0x040fe20000000011 */
[C---:B------:R-:W-:Y:S01]  /*2950*/  FFMA R19, R47.reuse, R30, R19 ;  /* 0x0000001e2f137223 */ /* 0x040fe20000000013 */
[C---:B------:R-:W-:Y:S01]  /*2960*/  FFMA R66, R47.reuse, R31, R50 ;  /* 0x0000001f2f427223 */ /* 0x040fe20000000032 */
[C---:B------:R-:W-:Y:S01]  /*2970*/  FFMA R42, R47.reuse, R21, R48 ;  /* 0x000000152f2a7223 */ /* 0x040fe20000000030 */
[C---:B------:R-:W-:Y:S01]  /*2980*/  FFMA R43, R47.reuse, R22, R49 ;  /* 0x000000162f2b7223 */ /* 0x040fe20000000031 */
[----:B------:R-:W-:Y:S01]  /*2990*/  FFMA R54, R47, R23, R110 ;  /* 0x000000172f367223 */ /* 0x000fe2000000006e */
[C---:B---3--:R-:W-:Y:S01]  /*29a0*/  FFMA R57, R28.reuse, R24, R57 ;  /* 0x000000181c397223 */ /* 0x048fe20000000039 */
        /* <DEDUP_REMOVED lines=31> */
[----:B------:R-:W-:-:S02]  /*2ba0*/  IADD3.X R7, PT, PT, RZ, R7, RZ, P0, !PT ;  /* 0x00000007ff077210 */ /* 0x000fc400007fe4ff */
[----:B------:R-:W-:Y:S02]  /*2bb0*/  IADD3.X R9, PT, PT, RZ, R9, RZ, P1, !PT ;  /* 0x00000009ff097210 */ /* 0x000fe40000ffe4ff */
[----:B------:R-:W-:Y:S02]  /*2bc0*/  IADD3.X R11, PT, PT, RZ, R11, RZ, P2, !PT ;  /* 0x0000000bff0b7210 */ /* 0x000fe400017fe4ff */
[----:B------:R-:W-:Y:S02]  /*2bd0*/  IADD3.X R13, PT, PT, RZ, R13, RZ, P3, !PT ;  /* 0x0000000dff0d7210 */ /* 0x000fe40001ffe4ff */
[C---:B------:R-:W-:Y:S02]  /*2be0*/  LEA R6, R5.reuse, R6, 0x3 ;  /* 0x0000000605067211 */ /* 0x040fe400078e18ff */
[C---:B------:R-:W-:Y:S02]  /*2bf0*/  LEA R16, R5.reuse, R16, 0x3 ;  /* 0x0000001005107211 */ /* 0x040fe400078e18ff */
[----:B------:R-:W-:-:S02]  /*2c00*/  LEA R18, R5, R18, 0x3 ;  /* 0x0000001205127211 */ /* 0x000fc400078e18ff */
[----:B------:R-:W-:Y:S01]  /*2c10*/  LEA R14, R5, R14, 0x3 ;  /* 0x0000000e050e7211 */ /* 0x000fe200078e18ff */
[----:B------:R-:W-:Y:S06]  /*2c20*/  BAR.SYNC.DEFER_BLOCKING 0x0 ;  /* 0x0000000000007b1d */ /* 0x000fec0000010000 */
[----:B------:R-:W-:Y:S05]  /*2c30*/  BRA.U !UP0, `(.L_x_1) ;  /* 0xffffffd908447547 */ /* 0x000fea000b83ffff */
.L_x_0:
[----:B---3--:R-:W1:Y:S01]  /*2c40*/  LDCU UR4, c[0x0][0x360] ;  /* 0x00006c00ff0477ac */ /* 0x008e620008000800 */
[----:B------:R-:W2:Y:S01]  /*2c50*/  S2R R9, SR_CTAID.Y ;  /* 0x0000000000097919 */ /* 0x000ea20000002600 */
[----:B------:R-:W3:Y:S01]  /*2c60*/  LDC R15, c[0x0][0x3b8] ;  /* 0x0000ee00ff0f7b82 */ /* 0x000ee20000000800 */
[----:B------:R-:W4:Y:S01]  /*2c70*/  S2R R8, SR_CTAID.X ;  /* 0x0000000000087919 */ /* 0x000f220000002500 */
[----:B-1----:R-:W-:-:S06]  /*2c80*/  IMAD R0, R0, UR4, R3 ;  /* 0x0000000400007c24 */ /* 0x002fcc000f8e0203 */
[----:B------:R-:W1:Y:S01]  /*2c90*/  LDC.64 R2, c[0x0][0x3b0] ;  /* 0x0000ec00ff027b82 */ /* 0x000e620000000a00 */
[C---:B------:R-:W-:Y:S02]  /*2ca0*/  SHF.L.U32 R4, R0.reuse, 0x1, RZ ;  /* 0x0000000100047819 */ /* 0x040fe400000006ff */
[----:B------:R-:W-:Y:S02]  /*2cb0*/  SHF.L.U32 R6, R0, 0x2, RZ ;  /* 0x0000000200067819 */ /* 0x000fe400000006ff */
[--C-:B------:R-:W-:Y:S02]  /*2cc0*/  SHF.R.U32.HI R5, RZ, 0x2, R0.reuse ;  /* 0x00000002ff057819 */ /* 0x100fe40000011600 */
[----:B------:R-:W-:Y:S02]  /*2cd0*/  LOP3.LUT R4, R4, 0x1c, RZ, 0xc0, !PT ;  /* 0x0000001c04047812 */ /* 0x000fe400078ec0ff */
[----:B------:R-:W-:Y:S02]  /*2ce0*/  SHF.R.U32.HI R0, RZ, 0x1, R0 ;  /* 0x00000001ff007819 */ /* 0x000fe40000011600 */
[----:B------:R-:W-:-:S02]  /*2cf0*/  LOP3.LUT R7, R6, 0x4, RZ, 0xc0, !PT ;  /* 0x0000000406077812 */ /* 0x000fc400078ec0ff */
[----:B------:R-:W-:Y:S02]  /*2d00*/  LOP3.LUT R4, R4, 0xfffe0, R5, 0xf8, !PT ;  /* 0x000fffe004047812 */ /* 0x000fe400078ef805 */
[--C-:B------:R-:W-:Y:S02]  /*2d10*/  LOP3.LUT R7, R7, 0x8, R0.reuse, 0xf8, !PT ;  /* 0x0000000807077812 */ /* 0x100fe400078ef800 */
[----:B--2---:R-:W-:Y:S02]  /*2d20*/  LEA R4, R9, R4, 0x7 ;  /* 0x0000000409047211 */ /* 0x004fe400078e38ff */
[----:B------:R-:W-:-:S03]  /*2d30*/  LOP3.LUT R7, R7, 0x30, R0, 0xf8, !PT ;  /* 0x0000003007077812 */ /* 0x000fc600078ef800 */
[----:B---3--:R-:W-:Y:S01]  /*2d40*/  IMAD R5, R4, R15, RZ ;  /* 0x0000000f04057224 */ /* 0x008fe200078e02ff */
[----:B----4-:R-:W-:-:S04]  /*2d50*/  LEA R0, R8, R7, 0x7 ;  /* 0x0000000708007211 */ /* 0x010fc800078e38ff */
[-C--:B------:R-:W-:Y:S02]  /*2d60*/  LEA R4, R15, R5.reuse, 0x1 ;  /* 0x000000050f047211 */ /* 0x080fe400078e08ff */
[----:B------:R-:W-:Y:S02]  /*2d70*/  IADD3 R7, PT, PT, R0, R5, RZ ;  /* 0x0000000500077210 */ /* 0x000fe40007ffe0ff */
[----:B------:R-:W-:-:S03]  /*2d80*/  IADD3 R4, PT, PT, R4, R15, RZ ;  /* 0x0000000f04047210 */ /* 0x000fc60007ffe0ff */
[----:B-1----:R-:W-:-:S04]  /*2d90*/  IMAD.WIDE R6, R7, 0x4, R2 ;  /* 0x0000000407067825 */ /* 0x002fc800078e0202 */
[C---:B------:R-:W-:Y:S01]  /*2da0*/  IMAD R9, R15.reuse, 0x3d, R4 ;  /* 0x0000003d0f097824 */ /* 0x040fe200078e0204 */
[----:B0-----:R-:W-:Y:S01]  /*2db0*/  STG.E desc[UR8][R6.64], R95 ;  /* 0x0000005f06007986 */ /* 0x001fe2000c101908 */
[----:B------:R-:W-:-:S03]  /*2dc0*/  IMAD.WIDE R4, R15, 0x4, R6 ;  /* 0x000000040f047825 */ /* 0x000fc600078e0206 */
[----:B------:R-:W-:Y:S01]  /*2dd0*/  IADD3 R13, PT, PT, R0, R9, RZ ;  /* 0x00000009000d7210 */ /* 0x000fe20007ffe0ff */
[----:B------:R-:W-:Y:S01]  /*2de0*/  STG.E desc[UR8][R6.64+0x4], R82 ;  /* 0x0000045206007986 */ /* 0x000fe2000c101908 */
[----:B------:R-:W-:-:S03]  /*2df0*/  IMAD.WIDE R8, R15, 0x4, R4 ;  /* 0x000000040f087825 */ /* 0x000fc600078e0204 */
[----:B------:R-:W-:Y:S01]  /*2e00*/  STG.E desc[UR8][R6.64+0x8], R91 ;  /* 0x0000085b06007986 */ /* 0x000fe2000c101908 */
[----:B------:R-:W-:-:S03]  /*2e10*/  IMAD.WIDE R2, R13, 0x4, R2 ;  /* 0x000000040d027825 */ /* 0x000fc600078e0202 */
[----:B------:R-:W-:Y:S01]  /*2e20*/  STG.E desc[UR8][R6.64+0xc], R84 ;  /* 0x00000c5406007986 */ /* 0x000fe2000c101908 */
[----:B------:R-:W-:-:S03]  /*2e30*/  IMAD.WIDE R10, R15, 0x4, R8 ;  /* 0x000000040f0a7825 */ /* 0x000fc600078e0208 */
[----:B------:R-:W-:Y:S01]  /*2e40*/  STG.E desc[UR8][R4.64], R103 ;  /* 0x0000006704007986 */ /* 0x000fe2000c101908 */
[----:B------:R-:W-:-:S03]  /*2e50*/  IMAD.WIDE R12, R15, 0x4, R2 ;  /* 0x000000040f0c7825 */ /* 0x000fc600078e0202 */
[----:B------:R-:W-:Y:S04]  /*2e60*/  STG.E desc[UR8][R4.64+0x4], R94 ;  /* 0x0000045e04007986 */ /* 0x000fe8000c101908 */
        /* <DEDUP_REMOVED lines=17> */
[----:B------:R0:W-:Y:S04]  /*2f80*/  STG.E desc[UR8][R4.64+0x10c], R102 ;  /* 0x00010c6604007986 */ /* 0x0001e8000c101908 */
[----:B------:R-:W-:Y:S04]  /*2f90*/  STG.E desc[UR8][R8.64+0x100], R105 ;  /* 0x0001006908007986 */ /* 0x000fe8000c101908 */
[----:B------:R-:W-:Y:S01]  /*2fa0*/  STG.E desc[UR8][R8.64+0x104], R98 ;  /* 0x0001046208007986 */ /* 0x000fe2000c101908 */
[----:B0-----:R-:W-:-:S03]  /*2fb0*/  IMAD.WIDE R4, R15, 0x4, R12 ;  /* 0x000000040f047825 */ /* 0x001fc600078e020c */
[----:B------:R-:W-:Y:S04]  /*2fc0*/  STG.E desc[UR8][R8.64+0x108], R109 ;  /* 0x0001086d08007986 */ /* 0x000fe8000c101908 */
        /* <DEDUP_REMOVED lines=37> */
[----:B------:R-:W-:Y:S01]  /*3220*/  STG.E desc[UR8][R6.64+0x10c], R88 ;  /* 0x00010c5806007986 */ /* 0x000fe2000c101908 */
[----:B------:R-:W-:Y:S05]  /*3230*/  EXIT ;  /* 0x000000000000794d */ /* 0x000fea0003800000 */
.L_x_2:
[----:B------:R-:W-:-:S00]  /*3240*/  BRA `(.L_x_2) ;  /* 0xfffffffc00fc7947 */ /* 0x000fc0000383ffff */
[----:B------:R-:W-:-:S00]  /*3250*/  NOP ;  /* 0x0000000000007918 */ /* 0x000fc00000000000 */
        /* <DEDUP_REMOVED lines=10> */
.L_x_3:


//--------------------- .nv.shared._Z9kernel_v4iiiPKfiS0_iPfi --------------------------
	.section	.nv.shared._Z9kernel_v4iiiPKfiS0_iPfi,"aw",@nobits
	.sectionflags	@""
	.align	4
.nv.shared._Z9kernel_v4iiiPKfiS0_iPfi:
	.zero		9216


//--------------------- .nv.shared.reserved.0     --------------------------
	.section	.nv.shared.reserved.0,"aw",@nobits
	.weak		__nv_reservedSMEM_offset_0_alias
	.size		__nv_reservedSMEM_offset_0_alias, 0, 64
	.other		__nv_reservedSMEM_offset_0_alias,@"STO_CUDA_RESERVED_SHARED STV_DEFAULT"
__nv_reservedSMEM_offset_0_alias:
	.zero		0
	.zero		64


//--------------------- .nv.constant0._Z9kernel_v4iiiPKfiS0_iPfi --------------------------
	.section	.nv.constant0._Z9kernel_v4iiiPKfiS0_iPfi,"a",@progbits
	.sectionflags	@""
	.align	4
.nv.constant0._Z9kernel_v4iiiPKfiS0_iPfi:
	.zero		956


//--------------------- SYMBOLS --------------------------

	.type		.nv.reservedSmem.offset0,@object
	.size		.nv.reservedSmem.offset0,0x4
	.type		.nv.reservedSmem.cap,@object
	.size		.nv.reservedSmem.cap,0x4
